	.target	sm_90a

	.elftype	@"ET_EXEC"


//--------------------- .note.nv.tkinfo           --------------------------
	.section	.note.nv.tkinfo,"",@"SHT_NOTE"
	.sectionflags	@"SHF_NOTE_NV_TKINFO"
	.tkinfo
        /*0018*/ 	.word	0x00000002
        /*0030*/ 	.string	""
        /*0030*/ 	.string	"ptxas"
        /*0030*/ 	.string	"Cuda compilation tools, release 13.0, V13.0.88"
        /*0030*/ 	.string	"Build cuda_13.0.r13.0/compiler.36424714_0"
        /*0030*/ 	.string	"-arch sm_90a -m 64 "



//--------------------- .note.nv.cuinfo           --------------------------
	.section	.note.nv.cuinfo,"",@"SHT_NOTE"
	.sectionflags	@"SHF_NOTE_NV_CUINFO"
        /*0018*/ 	.short	0x0002
        /*001a*/ 	.short	0x005a
        /*001c*/ 	.short	0x0082
	.zero		2


//--------------------- .nv.info                  --------------------------
	.section	.nv.info,"",@"SHT_CUDA_INFO"
	.align	4


	//----- nvinfo : EIATTR_REGCOUNT
	.align		4
        /*0000*/ 	.byte	0x04, 0x2f
        /*0002*/ 	.short	(.L_12 - .L_11)
	.align		4
.L_11:
        /*0004*/ 	.word	index@(_ZN7cutlass13device_kernelIN5flash19enable_sm80_to_sm89INS1_16FlashAttnFwdSm80INS1_25CollectiveMainloopFwdSm80ILi8ELi1ELb0EN4cute5tupleIJNS5_1CILi128EEENS7_ILi48EEENS7_ILi256EEEEEELi256ENS_6half_tEfNS_4arch4Sm80ELb1ELb0ELb0ELb1ELb1ELb1ELb1ELb1EEENS1_21CollectiveEpilogueFwdINS6_IJS8_SA_S9_EEENS6_IJNS7_ILi1EEESI_SI_EEESC_SE_Li256ELb1ELb1ELb1ELb0EEENS1_36VarlenDynamicPersistentTileSchedulerILi128ELi48ELi256ELi256ELb1ELb1ELb0ELb1ELb1ELb1EEEEEEEEEvNT_6ParamsE)
        /*0008*/ 	.word	0x00000004


	//----- nvinfo : EIATTR_FRAME_SIZE
	.align		4
.L_12:
        /*000c*/ 	.byte	0x04, 0x11
        /*000e*/ 	.short	(.L_14 - .L_13)
	.align		4
.L_13:
        /*0010*/ 	.word	index@(_ZN7cutlass13device_kernelIN5flash19enable_sm80_to_sm89INS1_16FlashAttnFwdSm80INS1_25CollectiveMainloopFwdSm80ILi8ELi1ELb0EN4cute5tupleIJNS5_1CILi128EEENS7_ILi48EEENS7_ILi256EEEEEELi256ENS_6half_tEfNS_4arch4Sm80ELb1ELb0ELb0ELb1ELb1ELb1ELb1ELb1EEENS1_21CollectiveEpilogueFwdINS6_IJS8_SA_S9_EEENS6_IJNS7_ILi1EEESI_SI_EEESC_SE_Li256ELb1ELb1ELb1ELb0EEENS1_36VarlenDynamicPersistentTileSchedulerILi128ELi48ELi256ELi256ELb1ELb1ELb0ELb1ELb1ELb1EEEEEEEEEvNT_6ParamsE)
        /*0014*/ 	.word	0x00000000


	//----- nvinfo : EIATTR_REGCOUNT
	.align		4
.L_14:
        /*0018*/ 	.byte	0x04, 0x2f
        /*001a*/ 	.short	(.L_16 - .L_15)
	.align		4
.L_15:
        /*001c*/ 	.word	index@(_ZN7cutlass13device_kernelIN5flash19enable_sm80_to_sm89INS1_16FlashAttnFwdSm80INS1_25CollectiveMainloopFwdSm80ILi8ELi1ELb0EN4cute5tupleIJNS5_1CILi128EEENS7_ILi64EEENS7_ILi256EEEEEELi256ENS_6half_tEfNS_4arch4Sm80ELb1ELb0ELb0ELb1ELb1ELb0ELb1ELb1EEENS1_21CollectiveEpilogueFwdINS6_IJS8_SA_S9_EEENS6_IJNS7_ILi1EEESI_SI_EEESC_SE_Li256ELb1ELb1ELb1ELb0EEENS1_36VarlenDynamicPersistentTileSchedulerILi128ELi64ELi256ELi256ELb1ELb1ELb0ELb1ELb1ELb1EEEEEEEEEvNT_6ParamsE)
        /*0020*/ 	.word	0x00000004


	//----- nvinfo : EIATTR_FRAME_SIZE
	.align		4
.L_16:
        /*0024*/ 	.byte	0x04, 0x11
        /*0026*/ 	.short	(.L_18 - .L_17)
	.align		4
.L_17:
        /*0028*/ 	.word	index@(_ZN7cutlass13device_kernelIN5flash19enable_sm80_to_sm89INS1_16FlashAttnFwdSm80INS1_25CollectiveMainloopFwdSm80ILi8ELi1ELb0EN4cute5tupleIJNS5_1CILi128EEENS7_ILi64EEENS7_ILi256EEEEEELi256ENS_6half_tEfNS_4arch4Sm80ELb1ELb0ELb0ELb1ELb1ELb0ELb1ELb1EEENS1_21CollectiveEpilogueFwdINS6_IJS8_SA_S9_EEENS6_IJNS7_ILi1EEESI_SI_EEESC_SE_Li256ELb1ELb1ELb1ELb0EEENS1_36VarlenDynamicPersistentTileSchedulerILi128ELi64ELi256ELi256ELb1ELb1ELb0ELb1ELb1ELb1EEEEEEEEEvNT_6ParamsE)
        /*002c*/ 	.word	0x00000000


	//----- nvinfo : EIATTR_REGCOUNT
	.align		4
.L_18:
        /*0030*/ 	.byte	0x04, 0x2f
        /*0032*/ 	.short	(.L_20 - .L_19)
	.align		4
.L_19:
        /*0034*/ 	.word	index@(_ZN7cutlass13device_kernelIN5flash19enable_sm80_to_sm89INS1_16FlashAttnFwdSm80INS1_25CollectiveMainloopFwdSm80ILi8ELi1ELb0EN4cute5tupleIJNS5_1CILi128EEENS7_ILi96EEENS7_ILi256EEEEEELi256ENS_6half_tEfNS_4arch4Sm80ELb1ELb0ELb0ELb0ELb1ELb0ELb1ELb1EEENS1_21CollectiveEpilogueFwdINS6_IJS8_SA_S9_EEENS6_IJNS7_ILi1EEESI_SI_EEESC_SE_Li256ELb0ELb1ELb1ELb0EEENS1_30DynamicPersistentTileSchedulerILi256ELi256ELb1ELb1ELb0EEEEEEEEEvNT_6ParamsE)
        /*0038*/ 	.word	0x00000004


	//----- nvinfo : EIATTR_FRAME_SIZE
	.align		4
.L_20:
        /*003c*/ 	.byte	0x04, 0x11
        /*003e*/ 	.short	(.L_22 - .L_21)
	.align		4
.L_21:
        /*0040*/ 	.word	index@(_ZN7cutlass13device_kernelIN5flash19enable_sm80_to_sm89INS1_16FlashAttnFwdSm80INS1_25CollectiveMainloopFwdSm80ILi8ELi1ELb0EN4cute5tupleIJNS5_1CILi128EEENS7_ILi96EEENS7_ILi256EEEEEELi256ENS_6half_tEfNS_4arch4Sm80ELb1ELb0ELb0ELb0ELb1ELb0ELb1ELb1EEENS1_21CollectiveEpilogueFwdINS6_IJS8_SA_S9_EEENS6_IJNS7_ILi1EEESI_SI_EEESC_SE_Li256ELb0ELb1ELb1ELb0EEENS1_30DynamicPersistentTileSchedulerILi256ELi256ELb1ELb1ELb0EEEEEEEEEvNT_6ParamsE)
        /*0044*/ 	.word	0x00000000


	//----- nvinfo : EIATTR_REGCOUNT
	.align		4
.L_22:
        /*0048*/ 	.byte	0x04, 0x2f
        /*004a*/ 	.short	(.L_24 - .L_23)
	.align		4
.L_23:
        /*004c*/ 	.word	index@(_ZN7cutlass13device_kernelIN5flash19enable_sm80_to_sm89INS1_16FlashAttnFwdSm80INS1_25CollectiveMainloopFwdSm80ILi8ELi1ELb0EN4cute5tupleIJNS5_1CILi128EEENS7_ILi48EEENS7_ILi256EEEEEELi256ENS_6half_tEfNS_4arch4Sm80ELb0ELb1ELb0ELb1ELb1ELb1ELb1ELb1EEENS1_21CollectiveEpilogueFwdINS6_IJS8_SA_S9_EEENS6_IJNS7_ILi1EEESI_SI_EEESC_SE_Li256ELb1ELb1ELb1ELb0EEENS1_36VarlenDynamicPersistentTileSchedulerILi128ELi48ELi256ELi256ELb1ELb1ELb0ELb1ELb0ELb1EEEEEEEEEvNT_6ParamsE)
        /*0050*/ 	.word	0x00000004


	//----- nvinfo : EIATTR_FRAME_SIZE
	.align		4
.L_24:
        /*0054*/ 	.byte	0x04, 0x11
        /*0056*/ 	.short	(.L_26 - .L_25)
	.align		4
.L_25:
        /*0058*/ 	.word	index@(_ZN7cutlass13device_kernelIN5flash19enable_sm80_to_sm89INS1_16FlashAttnFwdSm80INS1_25CollectiveMainloopFwdSm80ILi8ELi1ELb0EN4cute5tupleIJNS5_1CILi128EEENS7_ILi48EEENS7_ILi256EEEEEELi256ENS_6half_tEfNS_4arch4Sm80ELb0ELb1ELb0ELb1ELb1ELb1ELb1ELb1EEENS1_21CollectiveEpilogueFwdINS6_IJS8_SA_S9_EEENS6_IJNS7_ILi1EEESI_SI_EEESC_SE_Li256ELb1ELb1ELb1ELb0EEENS1_36VarlenDynamicPersistentTileSchedulerILi128ELi48ELi256ELi256ELb1ELb1ELb0ELb1ELb0ELb1EEEEEEEEEvNT_6ParamsE)
        /*005c*/ 	.word	0x00000000


	//----- nvinfo : EIATTR_REGCOUNT
	.align		4
.L_26:
        /*0060*/ 	.byte	0x04, 0x2f
        /*0062*/ 	.short	(.L_28 - .L_27)
	.align		4
.L_27:
        /*0064*/ 	.word	index@(_ZN7cutlass13device_kernelIN5flash19enable_sm80_to_sm89INS1_16FlashAttnFwdSm80INS1_25CollectiveMainloopFwdSm80ILi8ELi1ELb0EN4cute5tupleIJNS5_1CILi128EEENS7_ILi64EEENS7_ILi256EEEEEELi256ENS_6half_tEfNS_4arch4Sm80ELb0ELb1ELb0ELb1ELb1ELb0ELb1ELb1EEENS1_21CollectiveEpilogueFwdINS6_IJS8_SA_S9_EEENS6_IJNS7_ILi1EEESI_SI_EEESC_SE_Li256ELb1ELb1ELb1ELb0EEENS1_36VarlenDynamicPersistentTileSchedulerILi128ELi64ELi256ELi256ELb1ELb1ELb0ELb1ELb0ELb1EEEEEEEEEvNT_6ParamsE)
        /*0068*/ 	.word	0x00000004


	//----- nvinfo : EIATTR_FRAME_SIZE
	.align		4
.L_28:
        /*006c*/ 	.byte	0x04, 0x11
        /*006e*/ 	.short	(.L_30 - .L_29)
	.align		4
.L_29:
        /*0070*/ 	.word	index@(_ZN7cutlass13device_kernelIN5flash19enable_sm80_to_sm89INS1_16FlashAttnFwdSm80INS1_25CollectiveMainloopFwdSm80ILi8ELi1ELb0EN4cute5tupleIJNS5_1CILi128EEENS7_ILi64EEENS7_ILi256EEEEEELi256ENS_6half_tEfNS_4arch4Sm80ELb0ELb1ELb0ELb1ELb1ELb0ELb1ELb1EEENS1_21CollectiveEpilogueFwdINS6_IJS8_SA_S9_EEENS6_IJNS7_ILi1EEESI_SI_EEESC_SE_Li256ELb1ELb1ELb1ELb0EEENS1_36VarlenDynamicPersistentTileSchedulerILi128ELi64ELi256ELi256ELb1ELb1ELb0ELb1ELb0ELb1EEEEEEEEEvNT_6ParamsE)
        /*0074*/ 	.word	0x00000000


	//----- nvinfo : EIATTR_REGCOUNT
	.align		4
.L_30:
        /*0078*/ 	.byte	0x04, 0x2f
        /*007a*/ 	.short	(.L_32 - .L_31)
	.align		4
.L_31:
        /*007c*/ 	.word	index@(_ZN7cutlass13device_kernelIN5flash19enable_sm80_to_sm89INS1_16FlashAttnFwdSm80INS1_25CollectiveMainloopFwdSm80ILi8ELi1ELb0EN4cute5tupleIJNS5_1CILi128EEENS7_ILi64EEENS7_ILi256EEEEEELi256ENS_6half_tEfNS_4arch4Sm80ELb0ELb1ELb0ELb0ELb1ELb0ELb1ELb1EEENS1_21CollectiveEpilogueFwdINS6_IJS8_SA_S9_EEENS6_IJNS7_ILi1EEESI_SI_EEESC_SE_Li256ELb0ELb1ELb1ELb0EEENS1_19SingleTileSchedulerILb0ELb1ELb1ELi128EEEEEEEEEvNT_6ParamsE)
        /*0080*/ 	.word	0x00000004


	//----- nvinfo : EIATTR_FRAME_SIZE
	.align		4
.L_32:
        /*0084*/ 	.byte	0x04, 0x11
        /*0086*/ 	.short	(.L_34 - .L_33)
	.align		4
.L_33:
        /*0088*/ 	.word	index@(_ZN7cutlass13device_kernelIN5flash19enable_sm80_to_sm89INS1_16FlashAttnFwdSm80INS1_25CollectiveMainloopFwdSm80ILi8ELi1ELb0EN4cute5tupleIJNS5_1CILi128EEENS7_ILi64EEENS7_ILi256EEEEEELi256ENS_6half_tEfNS_4arch4Sm80ELb0ELb1ELb0ELb0ELb1ELb0ELb1ELb1EEENS1_21CollectiveEpilogueFwdINS6_IJS8_SA_S9_EEENS6_IJNS7_ILi1EEESI_SI_EEESC_SE_Li256ELb0ELb1ELb1ELb0EEENS1_19SingleTileSchedulerILb0ELb1ELb1ELi128EEEEEEEEEvNT_6ParamsE)
        /*008c*/ 	.word	0x00000000


	//----- nvinfo : EIATTR_REGCOUNT
	.align		4
.L_34:
        /*0090*/ 	.byte	0x04, 0x2f
        /*0092*/ 	.short	(.L_36 - .L_35)
	.align		4
.L_35:
        /*0094*/ 	.word	index@(_ZN7cutlass13device_kernelIN5flash19enable_sm80_to_sm89INS1_16FlashAttnFwdSm80INS1_25CollectiveMainloopFwdSm80ILi8ELi1ELb0EN4cute5tupleIJNS5_1CILi128EEENS7_ILi48EEENS7_ILi256EEEEEELi256ENS_6half_tEfNS_4arch4Sm80ELb0ELb0ELb0ELb1ELb1ELb1ELb1ELb1EEENS1_21CollectiveEpilogueFwdINS6_IJS8_SA_S9_EEENS6_IJNS7_ILi1EEESI_SI_EEESC_SE_Li256ELb1ELb1ELb1ELb0EEENS1_36VarlenDynamicPersistentTileSchedulerILi128ELi48ELi256ELi256ELb1ELb1ELb0ELb0ELb1ELb1EEEEEEEEEvNT_6ParamsE)
        /*0098*/ 	.word	0x00000004


	//----- nvinfo : EIATTR_FRAME_SIZE
	.align		4
.L_36:
        /*009c*/ 	.byte	0x04, 0x11
        /*009e*/ 	.short	(.L_38 - .L_37)
	.align		4
.L_37:
        /*00a0*/ 	.word	index@(_ZN7cutlass13device_kernelIN5flash19enable_sm80_to_sm89INS1_16FlashAttnFwdSm80INS1_25CollectiveMainloopFwdSm80ILi8ELi1ELb0EN4cute5tupleIJNS5_1CILi128EEENS7_ILi48EEENS7_ILi256EEEEEELi256ENS_6half_tEfNS_4arch4Sm80ELb0ELb0ELb0ELb1ELb1ELb1ELb1ELb1EEENS1_21CollectiveEpilogueFwdINS6_IJS8_SA_S9_EEENS6_IJNS7_ILi1EEESI_SI_EEESC_SE_Li256ELb1ELb1ELb1ELb0EEENS1_36VarlenDynamicPersistentTileSchedulerILi128ELi48ELi256ELi256ELb1ELb1ELb0ELb0ELb1ELb1EEEEEEEEEvNT_6ParamsE)
        /*00a4*/ 	.word	0x00000000


	//----- nvinfo : EIATTR_REGCOUNT
	.align		4
.L_38:
        /*00a8*/ 	.byte	0x04, 0x2f
        /*00aa*/ 	.short	(.L_40 - .L_39)
	.align		4
.L_39:
        /*00ac*/ 	.word	index@(_ZN7cutlass13device_kernelIN5flash19enable_sm80_to_sm89INS1_16FlashAttnFwdSm80INS1_25CollectiveMainloopFwdSm80ILi8ELi1ELb0EN4cute5tupleIJNS5_1CILi128EEENS7_ILi64EEENS7_ILi256EEEEEELi256ENS_6half_tEfNS_4arch4Sm80ELb0ELb0ELb0ELb1ELb1ELb0ELb1ELb1EEENS1_21CollectiveEpilogueFwdINS6_IJS8_SA_S9_EEENS6_IJNS7_ILi1EEESI_SI_EEESC_SE_Li256ELb1ELb1ELb1ELb0EEENS1_36VarlenDynamicPersistentTileSchedulerILi128ELi64ELi256ELi256ELb1ELb1ELb0ELb0ELb1ELb1EEEEEEEEEvNT_6ParamsE)
        /*00b0*/ 	.word	0x00000004


	//----- nvinfo : EIATTR_FRAME_SIZE
	.align		4
.L_40:
        /*00b4*/ 	.byte	0x04, 0x11
        /*00b6*/ 	.short	(.L_42 - .L_41)
	.align		4
.L_41:
        /*00b8*/ 	.word	index@(_ZN7cutlass13device_kernelIN5flash19enable_sm80_to_sm89INS1_16FlashAttnFwdSm80INS1_25CollectiveMainloopFwdSm80ILi8ELi1ELb0EN4cute5tupleIJNS5_1CILi128EEENS7_ILi64EEENS7_ILi256EEEEEELi256ENS_6half_tEfNS_4arch4Sm80ELb0ELb0ELb0ELb1ELb1ELb0ELb1ELb1EEENS1_21CollectiveEpilogueFwdINS6_IJS8_SA_S9_EEENS6_IJNS7_ILi1EEESI_SI_EEESC_SE_Li256ELb1ELb1ELb1ELb0EEENS1_36VarlenDynamicPersistentTileSchedulerILi128ELi64ELi256ELi256ELb1ELb1ELb0ELb0ELb1ELb1EEEEEEEEEvNT_6ParamsE)
        /*00bc*/ 	.word	0x00000000


	//----- nvinfo : EIATTR_REGCOUNT
	.align		4
.L_42:
        /*00c0*/ 	.byte	0x04, 0x2f
        /*00c2*/ 	.short	(.L_44 - .L_43)
	.align		4
.L_43:
        /*00c4*/ 	.word	index@(_ZN7cutlass13device_kernelIN5flash19enable_sm80_to_sm89INS1_16FlashAttnFwdSm80INS1_25CollectiveMainloopFwdSm80ILi8ELi1ELb0EN4cute5tupleIJNS5_1CILi128EEENS7_ILi96EEENS7_ILi256EEEEEELi256ENS_6half_tEfNS_4arch4Sm80ELb0ELb0ELb0ELb0ELb1ELb0ELb1ELb1EEENS1_21CollectiveEpilogueFwdINS6_IJS8_SA_S9_EEENS6_IJNS7_ILi1EEESI_SI_EEESC_SE_Li256ELb0ELb1ELb1ELb0EEENS1_19SingleTileSchedulerILb0ELb1ELb1ELi128EEEEEEEEEvNT_6ParamsE)
        /*00c8*/ 	.word	0x00000004


	//----- nvinfo : EIATTR_FRAME_SIZE
	.align		4
.L_44:
        /*00cc*/ 	.byte	0x04, 0x11
        /*00ce*/ 	.short	(.L_46 - .L_45)
	.align		4
.L_45:
        /*00d0*/ 	.word	index@(_ZN7cutlass13device_kernelIN5flash19enable_sm80_to_sm89INS1_16FlashAttnFwdSm80INS1_25CollectiveMainloopFwdSm80ILi8ELi1ELb0EN4cute5tupleIJNS5_1CILi128EEENS7_ILi96EEENS7_ILi256EEEEEELi256ENS_6half_tEfNS_4arch4Sm80ELb0ELb0ELb0ELb0ELb1ELb0ELb1ELb1EEENS1_21CollectiveEpilogueFwdINS6_IJS8_SA_S9_EEENS6_IJNS7_ILi1EEESI_SI_EEESC_SE_Li256ELb0ELb1ELb1ELb0EEENS1_19SingleTileSchedulerILb0ELb1ELb1ELi128EEEEEEEEEvNT_6ParamsE)
        /*00d4*/ 	.word	0x00000000


	//----- nvinfo : EIATTR_REGCOUNT
	.align		4
.L_46:
        /*00d8*/ 	.byte	0x04, 0x2f
        /*00da*/ 	.short	(.L_48 - .L_47)
	.align		4
.L_47:
        /*00dc*/ 	.word	index@(_ZN7cutlass13device_kernelIN5flash19enable_sm80_to_sm89INS1_16FlashAttnFwdSm80INS1_25CollectiveMainloopFwdSm80ILi8ELi1ELb0EN4cute5tupleIJNS5_1CILi128EEENS7_ILi32EEENS7_ILi256EEEEEELi256ENS_6half_tEfNS_4arch4Sm80ELb1ELb0ELb0ELb1ELb1ELb1ELb1ELb1EEENS1_21CollectiveEpilogueFwdINS6_IJS8_SA_S9_EEENS6_IJNS7_ILi1EEESI_SI_EEESC_SE_Li256ELb1ELb1ELb1ELb0EEENS1_36VarlenDynamicPersistentTileSchedulerILi128ELi32ELi256ELi256ELb1ELb1ELb0ELb1ELb1ELb1EEEEEEEEEvNT_6ParamsE)
        /*00e0*/ 	.word	0x00000004


	//----- nvinfo : EIATTR_FRAME_SIZE
	.align		4
.L_48:
        /*00e4*/ 	.byte	0x04, 0x11
        /*00e6*/ 	.short	(.L_50 - .L_49)
	.align		4
.L_49:
        /*00e8*/ 	.word	index@(_ZN7cutlass13device_kernelIN5flash19enable_sm80_to_sm89INS1_16FlashAttnFwdSm80INS1_25CollectiveMainloopFwdSm80ILi8ELi1ELb0EN4cute5tupleIJNS5_1CILi128EEENS7_ILi32EEENS7_ILi256EEEEEELi256ENS_6half_tEfNS_4arch4Sm80ELb1ELb0ELb0ELb1ELb1ELb1ELb1ELb1EEENS1_21CollectiveEpilogueFwdINS6_IJS8_SA_S9_EEENS6_IJNS7_ILi1EEESI_SI_EEESC_SE_Li256ELb1ELb1ELb1ELb0EEENS1_36VarlenDynamicPersistentTileSchedulerILi128ELi32ELi256ELi256ELb1ELb1ELb0ELb1ELb1ELb1EEEEEEEEEvNT_6ParamsE)
        /*00ec*/ 	.word	0x00000000


	//----- nvinfo : EIATTR_REGCOUNT
	.align		4
.L_50:
        /*00f0*/ 	.byte	0x04, 0x2f
        /*00f2*/ 	.short	(.L_52 - .L_51)
	.align		4
.L_51:
        /*00f4*/ 	.word	index@(_ZN7cutlass13device_kernelIN5flash19enable_sm80_to_sm89INS1_16FlashAttnFwdSm80INS1_25CollectiveMainloopFwdSm80ILi8ELi1ELb1EN4cute5tupleIJNS5_1CILi128EEENS7_ILi48EEENS7_ILi256EEEEEELi256ENS_6half_tEfNS_4arch4Sm80ELb1ELb0ELb0ELb1ELb1ELb0ELb1ELb1EEENS1_21CollectiveEpilogueFwdINS6_IJS8_SA_S9_EEENS6_IJNS7_ILi1EEESI_SI_EEESC_SE_Li256ELb1ELb1ELb1ELb0EEENS1_36VarlenDynamicPersistentTileSchedulerILi128ELi48ELi256ELi256ELb1ELb1ELb0ELb1ELb1ELb1EEEEEEEEEvNT_6ParamsE)
        /*00f8*/ 	.word	0x00000004


	//----- nvinfo : EIATTR_FRAME_SIZE
	.align		4
.L_52:
        /*00fc*/ 	.byte	0x04, 0x11
        /*00fe*/ 	.short	(.L_54 - .L_53)
	.align		4
.L_53:
        /*0100*/ 	.word	index@(_ZN7cutlass13device_kernelIN5flash19enable_sm80_to_sm89INS1_16FlashAttnFwdSm80INS1_25CollectiveMainloopFwdSm80ILi8ELi1ELb1EN4cute5tupleIJNS5_1CILi128EEENS7_ILi48EEENS7_ILi256EEEEEELi256ENS_6half_tEfNS_4arch4Sm80ELb1ELb0ELb0ELb1ELb1ELb0ELb1ELb1EEENS1_21CollectiveEpilogueFwdINS6_IJS8_SA_S9_EEENS6_IJNS7_ILi1EEESI_SI_EEESC_SE_Li256ELb1ELb1ELb1ELb0EEENS1_36VarlenDynamicPersistentTileSchedulerILi128ELi48ELi256ELi256ELb1ELb1ELb0ELb1ELb1ELb1EEEEEEEEEvNT_6ParamsE)
        /*0104*/ 	.word	0x00000000


	//----- nvinfo : EIATTR_REGCOUNT
	.align		4
.L_54:
        /*0108*/ 	.byte	0x04, 0x2f
        /*010a*/ 	.short	(.L_56 - .L_55)
	.align		4
.L_55:
        /*010c*/ 	.word	index@(_ZN7cutlass13device_kernelIN5flash19enable_sm80_to_sm89INS1_16FlashAttnFwdSm80INS1_25CollectiveMainloopFwdSm80ILi8ELi1ELb1EN4cute5tupleIJNS5_1CILi128EEENS7_ILi64EEENS7_ILi256EEEEEELi256ENS_6half_tEfNS_4arch4Sm80ELb1ELb0ELb0ELb0ELb1ELb0ELb1ELb1EEENS1_21CollectiveEpilogueFwdINS6_IJS8_SA_S9_EEENS6_IJNS7_ILi1EEESI_SI_EEESC_SE_Li256ELb0ELb1ELb1ELb0EEENS1_30DynamicPersistentTileSchedulerILi256ELi256ELb1ELb1ELb0EEEEEEEEEvNT_6ParamsE)
        /*0110*/ 	.word	0x00000004


	//----- nvinfo : EIATTR_FRAME_SIZE
	.align		4
.L_56:
        /*0114*/ 	.byte	0x04, 0x11
        /*0116*/ 	.short	(.L_58 - .L_57)
	.align		4
.L_57:
        /*0118*/ 	.word	index@(_ZN7cutlass13device_kernelIN5flash19enable_sm80_to_sm89INS1_16FlashAttnFwdSm80INS1_25CollectiveMainloopFwdSm80ILi8ELi1ELb1EN4cute5tupleIJNS5_1CILi128EEENS7_ILi64EEENS7_ILi256EEEEEELi256ENS_6half_tEfNS_4arch4Sm80ELb1ELb0ELb0ELb0ELb1ELb0ELb1ELb1EEENS1_21CollectiveEpilogueFwdINS6_IJS8_SA_S9_EEENS6_IJNS7_ILi1EEESI_SI_EEESC_SE_Li256ELb0ELb1ELb1ELb0EEENS1_30DynamicPersistentTileSchedulerILi256ELi256ELb1ELb1ELb0EEEEEEEEEvNT_6ParamsE)
        /*011c*/ 	.word	0x00000000


	//----- nvinfo : EIATTR_REGCOUNT
	.align		4
.L_58:
        /*0120*/ 	.byte	0x04, 0x2f
        /*0122*/ 	.short	(.L_60 - .L_59)
	.align		4
.L_59:
        /*0124*/ 	.word	index@(_ZN7cutlass13device_kernelIN5flash19enable_sm80_to_sm89INS1_16FlashAttnFwdSm80INS1_25CollectiveMainloopFwdSm80ILi8ELi1ELb0EN4cute5tupleIJNS5_1CILi128EEENS7_ILi32EEENS7_ILi256EEEEEELi256ENS_6half_tEfNS_4arch4Sm80ELb0ELb1ELb0ELb1ELb1ELb1ELb1ELb1EEENS1_21CollectiveEpilogueFwdINS6_IJS8_SA_S9_EEENS6_IJNS7_ILi1EEESI_SI_EEESC_SE_Li256ELb1ELb1ELb1ELb0EEENS1_36VarlenDynamicPersistentTileSchedulerILi128ELi32ELi256ELi256ELb1ELb1ELb0ELb1ELb0ELb1EEEEEEEEEvNT_6ParamsE)
        /*0128*/ 	.word	0x00000004


	//----- nvinfo : EIATTR_FRAME_SIZE
	.align		4
.L_60:
        /*012c*/ 	.byte	0x04, 0x11
        /*012e*/ 	.short	(.L_62 - .L_61)
	.align		4
.L_61:
        /*0130*/ 	.word	index@(_ZN7cutlass13device_kernelIN5flash19enable_sm80_to_sm89INS1_16FlashAttnFwdSm80INS1_25CollectiveMainloopFwdSm80ILi8ELi1ELb0EN4cute5tupleIJNS5_1CILi128EEENS7_ILi32EEENS7_ILi256EEEEEELi256ENS_6half_tEfNS_4arch4Sm80ELb0ELb1ELb0ELb1ELb1ELb1ELb1ELb1EEENS1_21CollectiveEpilogueFwdINS6_IJS8_SA_S9_EEENS6_IJNS7_ILi1EEESI_SI_EEESC_SE_Li256ELb1ELb1ELb1ELb0EEENS1_36VarlenDynamicPersistentTileSchedulerILi128ELi32ELi256ELi256ELb1ELb1ELb0ELb1ELb0ELb1EEEEEEEEEvNT_6ParamsE)
        /*0134*/ 	.word	0x00000000


	//----- nvinfo : EIATTR_REGCOUNT
	.align		4
.L_62:
        /*0138*/ 	.byte	0x04, 0x2f
        /*013a*/ 	.short	(.L_64 - .L_63)
	.align		4
.L_63:
        /*013c*/ 	.word	index@(_ZN7cutlass13device_kernelIN5flash19enable_sm80_to_sm89INS1_16FlashAttnFwdSm80INS1_25CollectiveMainloopFwdSm80ILi8ELi1ELb1EN4cute5tupleIJNS5_1CILi128EEENS7_ILi48EEENS7_ILi256EEEEEELi256ENS_6half_tEfNS_4arch4Sm80ELb0ELb1ELb0ELb1ELb1ELb0ELb1ELb1EEENS1_21CollectiveEpilogueFwdINS6_IJS8_SA_S9_EEENS6_IJNS7_ILi1EEESI_SI_EEESC_SE_Li256ELb1ELb1ELb1ELb0EEENS1_36VarlenDynamicPersistentTileSchedulerILi128ELi48ELi256ELi256ELb1ELb1ELb0ELb1ELb0ELb1EEEEEEEEEvNT_6ParamsE)
        /*0140*/ 	.word	0x00000004


	//----- nvinfo : EIATTR_FRAME_SIZE
	.align		4
.L_64:
        /*0144*/ 	.byte	0x04, 0x11
        /*0146*/ 	.short	(.L_66 - .L_65)
	.align		4
.L_65:
        /*0148*/ 	.word	index@(_ZN7cutlass13device_kernelIN5flash19enable_sm80_to_sm89INS1_16FlashAttnFwdSm80INS1_25CollectiveMainloopFwdSm80ILi8ELi1ELb1EN4cute5tupleIJNS5_1CILi128EEENS7_ILi48EEENS7_ILi256EEEEEELi256ENS_6half_tEfNS_4arch4Sm80ELb0ELb1ELb0ELb1ELb1ELb0ELb1ELb1EEENS1_21CollectiveEpilogueFwdINS6_IJS8_SA_S9_EEENS6_IJNS7_ILi1EEESI_SI_EEESC_SE_Li256ELb1ELb1ELb1ELb0EEENS1_36VarlenDynamicPersistentTileSchedulerILi128ELi48ELi256ELi256ELb1ELb1ELb0ELb1ELb0ELb1EEEEEEEEEvNT_6ParamsE)
        /*014c*/ 	.word	0x00000000


	//----- nvinfo : EIATTR_REGCOUNT
	.align		4
.L_66:
        /*0150*/ 	.byte	0x04, 0x2f
        /*0152*/ 	.short	(.L_68 - .L_67)
	.align		4
.L_67:
        /*0154*/ 	.word	index@(_ZN7cutlass13device_kernelIN5flash19enable_sm80_to_sm89INS1_16FlashAttnFwdSm80INS1_25CollectiveMainloopFwdSm80ILi8ELi1ELb1EN4cute5tupleIJNS5_1CILi128EEENS7_ILi48EEENS7_ILi256EEEEEELi256ENS_6half_tEfNS_4arch4Sm80ELb0ELb1ELb0ELb0ELb1ELb0ELb1ELb1EEENS1_21CollectiveEpilogueFwdINS6_IJS8_SA_S9_EEENS6_IJNS7_ILi1EEESI_SI_EEESC_SE_Li256ELb0ELb1ELb1ELb0EEENS1_19SingleTileSchedulerILb0ELb1ELb1ELi128EEEEEEEEEvNT_6ParamsE)
        /*0158*/ 	.word	0x00000004


	//----- nvinfo : EIATTR_FRAME_SIZE
	.align		4
.L_68:
        /*015c*/ 	.byte	0x04, 0x11
        /*015e*/ 	.short	(.L_70 - .L_69)
	.align		4
.L_69:
        /*0160*/ 	.word	index@(_ZN7cutlass13device_kernelIN5flash19enable_sm80_to_sm89INS1_16FlashAttnFwdSm80INS1_25CollectiveMainloopFwdSm80ILi8ELi1ELb1EN4cute5tupleIJNS5_1CILi128EEENS7_ILi48EEENS7_ILi256EEEEEELi256ENS_6half_tEfNS_4arch4Sm80ELb0ELb1ELb0ELb0ELb1ELb0ELb1ELb1EEENS1_21CollectiveEpilogueFwdINS6_IJS8_SA_S9_EEENS6_IJNS7_ILi1EEESI_SI_EEESC_SE_Li256ELb0ELb1ELb1ELb0EEENS1_19SingleTileSchedulerILb0ELb1ELb1ELi128EEEEEEEEEvNT_6ParamsE)
        /*0164*/ 	.word	0x00000000


	//----- nvinfo : EIATTR_REGCOUNT
	.align		4
.L_70:
        /*0168*/ 	.byte	0x04, 0x2f
        /*016a*/ 	.short	(.L_72 - .L_71)
	.align		4
.L_71:
        /*016c*/ 	.word	index@(_ZN7cutlass13device_kernelIN5flash19enable_sm80_to_sm89INS1_16FlashAttnFwdSm80INS1_25CollectiveMainloopFwdSm80ILi8ELi1ELb0EN4cute5tupleIJNS5_1CILi128EEENS7_ILi32EEENS7_ILi256EEEEEELi256ENS_6half_tEfNS_4arch4Sm80ELb0ELb0ELb0ELb1ELb1ELb1ELb1ELb1EEENS1_21CollectiveEpilogueFwdINS6_IJS8_SA_S9_EEENS6_IJNS7_ILi1EEESI_SI_EEESC_SE_Li256ELb1ELb1ELb1ELb0EEENS1_36VarlenDynamicPersistentTileSchedulerILi128ELi32ELi256ELi256ELb1ELb1ELb0ELb0ELb1ELb1EEEEEEEEEvNT_6ParamsE)
        /*0170*/ 	.word	0x00000004


	//----- nvinfo : EIATTR_FRAME_SIZE
	.align		4
.L_72:
        /*0174*/ 	.byte	0x04, 0x11
        /*0176*/ 	.short	(.L_74 - .L_73)
	.align		4
.L_73:
        /*0178*/ 	.word	index@(_ZN7cutlass13device_kernelIN5flash19enable_sm80_to_sm89INS1_16FlashAttnFwdSm80INS1_25CollectiveMainloopFwdSm80ILi8ELi1ELb0EN4cute5tupleIJNS5_1CILi128EEENS7_ILi32EEENS7_ILi256EEEEEELi256ENS_6half_tEfNS_4arch4Sm80ELb0ELb0ELb0ELb1ELb1ELb1ELb1ELb1EEENS1_21CollectiveEpilogueFwdINS6_IJS8_SA_S9_EEENS6_IJNS7_ILi1EEESI_SI_EEESC_SE_Li256ELb1ELb1ELb1ELb0EEENS1_36VarlenDynamicPersistentTileSchedulerILi128ELi32ELi256ELi256ELb1ELb1ELb0ELb0ELb1ELb1EEEEEEEEEvNT_6ParamsE)
        /*017c*/ 	.word	0x00000000


	//----- nvinfo : EIATTR_REGCOUNT
	.align		4
.L_74:
        /*0180*/ 	.byte	0x04, 0x2f
        /*0182*/ 	.short	(.L_76 - .L_75)
	.align		4
.L_75:
        /*0184*/ 	.word	index@(_ZN7cutlass13device_kernelIN5flash19enable_sm80_to_sm89INS1_16FlashAttnFwdSm80INS1_25CollectiveMainloopFwdSm80ILi8ELi1ELb1EN4cute5tupleIJNS5_1CILi128EEENS7_ILi48EEENS7_ILi256EEEEEELi256ENS_6half_tEfNS_4arch4Sm80ELb0ELb0ELb0ELb1ELb1ELb0ELb1ELb1EEENS1_21CollectiveEpilogueFwdINS6_IJS8_SA_S9_EEENS6_IJNS7_ILi1EEESI_SI_EEESC_SE_Li256ELb1ELb1ELb1ELb0EEENS1_36VarlenDynamicPersistentTileSchedulerILi128ELi48ELi256ELi256ELb1ELb1ELb0ELb0ELb1ELb1EEEEEEEEEvNT_6ParamsE)
        /*0188*/ 	.word	0x00000004


	//----- nvinfo : EIATTR_FRAME_SIZE
	.align		4
.L_76:
        /*018c*/ 	.byte	0x04, 0x11
        /*018e*/ 	.short	(.L_78 - .L_77)
	.align		4
.L_77:
        /*0190*/ 	.word	index@(_ZN7cutlass13device_kernelIN5flash19enable_sm80_to_sm89INS1_16FlashAttnFwdSm80INS1_25CollectiveMainloopFwdSm80ILi8ELi1ELb1EN4cute5tupleIJNS5_1CILi128EEENS7_ILi48EEENS7_ILi256EEEEEELi256ENS_6half_tEfNS_4arch4Sm80ELb0ELb0ELb0ELb1ELb1ELb0ELb1ELb1EEENS1_21CollectiveEpilogueFwdINS6_IJS8_SA_S9_EEENS6_IJNS7_ILi1EEESI_SI_EEESC_SE_Li256ELb1ELb1ELb1ELb0EEENS1_36VarlenDynamicPersistentTileSchedulerILi128ELi48ELi256ELi256ELb1ELb1ELb0ELb0ELb1ELb1EEEEEEEEEvNT_6ParamsE)
        /*0194*/ 	.word	0x00000000


	//----- nvinfo : EIATTR_REGCOUNT
	.align		4
.L_78:
        /*0198*/ 	.byte	0x04, 0x2f
        /*019a*/ 	.short	(.L_80 - .L_79)
	.align		4
.L_79:
        /*019c*/ 	.word	index@(_ZN7cutlass13device_kernelIN5flash19enable_sm80_to_sm89INS1_16FlashAttnFwdSm80INS1_25CollectiveMainloopFwdSm80ILi8ELi1ELb1EN4cute5tupleIJNS5_1CILi128EEENS7_ILi64EEENS7_ILi256EEEEEELi256ENS_6half_tEfNS_4arch4Sm80ELb0ELb0ELb0ELb0ELb1ELb0ELb1ELb1EEENS1_21CollectiveEpilogueFwdINS6_IJS8_SA_S9_EEENS6_IJNS7_ILi1EEESI_SI_EEESC_SE_Li256ELb0ELb1ELb1ELb0EEENS1_19SingleTileSchedulerILb0ELb1ELb1ELi128EEEEEEEEEvNT_6ParamsE)
        /*01a0*/ 	.word	0x00000004


	//----- nvinfo : EIATTR_FRAME_SIZE
	.align		4
.L_80:
        /*01a4*/ 	.byte	0x04, 0x11
        /*01a6*/ 	.short	(.L_82 - .L_81)
	.align		4
.L_81:
        /*01a8*/ 	.word	index@(_ZN7cutlass13device_kernelIN5flash19enable_sm80_to_sm89INS1_16FlashAttnFwdSm80INS1_25CollectiveMainloopFwdSm80ILi8ELi1ELb1EN4cute5tupleIJNS5_1CILi128EEENS7_ILi64EEENS7_ILi256EEEEEELi256ENS_6half_tEfNS_4arch4Sm80ELb0ELb0ELb0ELb0ELb1ELb0ELb1ELb1EEENS1_21CollectiveEpilogueFwdINS6_IJS8_SA_S9_EEENS6_IJNS7_ILi1EEESI_SI_EEESC_SE_Li256ELb0ELb1ELb1ELb0EEENS1_19SingleTileSchedulerILb0ELb1ELb1ELi128EEEEEEEEEvNT_6ParamsE)
        /*01ac*/ 	.word	0x00000000


	//----- nvinfo : EIATTR_MIN_STACK_SIZE
	.align		4
.L_82:
        /*01b0*/ 	.byte	0x04, 0x12
        /*01b2*/ 	.short	(.L_84 - .L_83)
	.align		4
.L_83:
        /*01b4*/ 	.word	index@(_ZN7cutlass13device_kernelIN5flash19enable_sm80_to_sm89INS1_16FlashAttnFwdSm80INS1_25CollectiveMainloopFwdSm80ILi8ELi1ELb1EN4cute5tupleIJNS5_1CILi128EEENS7_ILi64EEENS7_ILi256EEEEEELi256ENS_6half_tEfNS_4arch4Sm80ELb0ELb0ELb0ELb0ELb1ELb0ELb1ELb1EEENS1_21CollectiveEpilogueFwdINS6_IJS8_SA_S9_EEENS6_IJNS7_ILi1EEESI_SI_EEESC_SE_Li256ELb0ELb1ELb1ELb0EEENS1_19SingleTileSchedulerILb0ELb1ELb1ELi128EEEEEEEEEvNT_6ParamsE)
        /*01b8*/ 	.word	0x00000000


	//----- nvinfo : EIATTR_MIN_STACK_SIZE
	.align		4
.L_84:
        /*01bc*/ 	.byte	0x04, 0x12
        /*01be*/ 	.short	(.L_86 - .L_85)
	.align		4
.L_85:
        /*01c0*/ 	.word	index@(_ZN7cutlass13device_kernelIN5flash19enable_sm80_to_sm89INS1_16FlashAttnFwdSm80INS1_25CollectiveMainloopFwdSm80ILi8ELi1ELb1EN4cute5tupleIJNS5_1CILi128EEENS7_ILi48EEENS7_ILi256EEEEEELi256ENS_6half_tEfNS_4arch4Sm80ELb0ELb0ELb0ELb1ELb1ELb0ELb1ELb1EEENS1_21CollectiveEpilogueFwdINS6_IJS8_SA_S9_EEENS6_IJNS7_ILi1EEESI_SI_EEESC_SE_Li256ELb1ELb1ELb1ELb0EEENS1_36VarlenDynamicPersistentTileSchedulerILi128ELi48ELi256ELi256ELb1ELb1ELb0ELb0ELb1ELb1EEEEEEEEEvNT_6ParamsE)
        /*01c4*/ 	.word	0x00000000


	//----- nvinfo : EIATTR_MIN_STACK_SIZE
	.align		4
.L_86:
        /*01c8*/ 	.byte	0x04, 0x12
        /*01ca*/ 	.short	(.L_88 - .L_87)
	.align		4
.L_87:
        /*01cc*/ 	.word	index@(_ZN7cutlass13device_kernelIN5flash19enable_sm80_to_sm89INS1_16FlashAttnFwdSm80INS1_25CollectiveMainloopFwdSm80ILi8ELi1ELb0EN4cute5tupleIJNS5_1CILi128EEENS7_ILi32EEENS7_ILi256EEEEEELi256ENS_6half_tEfNS_4arch4Sm80ELb0ELb0ELb0ELb1ELb1ELb1ELb1ELb1EEENS1_21CollectiveEpilogueFwdINS6_IJS8_SA_S9_EEENS6_IJNS7_ILi1EEESI_SI_EEESC_SE_Li256ELb1ELb1ELb1ELb0EEENS1_36VarlenDynamicPersistentTileSchedulerILi128ELi32ELi256ELi256ELb1ELb1ELb0ELb0ELb1ELb1EEEEEEEEEvNT_6ParamsE)
        /*01d0*/ 	.word	0x00000000


	//----- nvinfo : EIATTR_MIN_STACK_SIZE
	.align		4
.L_88:
        /*01d4*/ 	.byte	0x04, 0x12
        /*01d6*/ 	.short	(.L_90 - .L_89)
	.align		4
.L_89:
        /*01d8*/ 	.word	index@(_ZN7cutlass13device_kernelIN5flash19enable_sm80_to_sm89INS1_16FlashAttnFwdSm80INS1_25CollectiveMainloopFwdSm80ILi8ELi1ELb1EN4cute5tupleIJNS5_1CILi128EEENS7_ILi48EEENS7_ILi256EEEEEELi256ENS_6half_tEfNS_4arch4Sm80ELb0ELb1ELb0ELb0ELb1ELb0ELb1ELb1EEENS1_21CollectiveEpilogueFwdINS6_IJS8_SA_S9_EEENS6_IJNS7_ILi1EEESI_SI_EEESC_SE_Li256ELb0ELb1ELb1ELb0EEENS1_19SingleTileSchedulerILb0ELb1ELb1ELi128EEEEEEEEEvNT_6ParamsE)
        /*01dc*/ 	.word	0x00000000


	//----- nvinfo : EIATTR_MIN_STACK_SIZE
	.align		4
.L_90:
        /*01e0*/ 	.byte	0x04, 0x12
        /*01e2*/ 	.short	(.L_92 - .L_91)
	.align		4
.L_91:
        /*01e4*/ 	.word	index@(_ZN7cutlass13device_kernelIN5flash19enable_sm80_to_sm89INS1_16FlashAttnFwdSm80INS1_25CollectiveMainloopFwdSm80ILi8ELi1ELb1EN4cute5tupleIJNS5_1CILi128EEENS7_ILi48EEENS7_ILi256EEEEEELi256ENS_6half_tEfNS_4arch4Sm80ELb0ELb1ELb0ELb1ELb1ELb0ELb1ELb1EEENS1_21CollectiveEpilogueFwdINS6_IJS8_SA_S9_EEENS6_IJNS7_ILi1EEESI_SI_EEESC_SE_Li256ELb1ELb1ELb1ELb0EEENS1_36VarlenDynamicPersistentTileSchedulerILi128ELi48ELi256ELi256ELb1ELb1ELb0ELb1ELb0ELb1EEEEEEEEEvNT_6ParamsE)
        /*01e8*/ 	.word	0x00000000


	//----- nvinfo : EIATTR_MIN_STACK_SIZE
	.align		4
.L_92:
        /*01ec*/ 	.byte	0x04, 0x12
        /*01ee*/ 	.short	(.L_94 - .L_93)
	.align		4
.L_93:
        /*01f0*/ 	.word	index@(_ZN7cutlass13device_kernelIN5flash19enable_sm80_to_sm89INS1_16FlashAttnFwdSm80INS1_25CollectiveMainloopFwdSm80ILi8ELi1ELb0EN4cute5tupleIJNS5_1CILi128EEENS7_ILi32EEENS7_ILi256EEEEEELi256ENS_6half_tEfNS_4arch4Sm80ELb0ELb1ELb0ELb1ELb1ELb1ELb1ELb1EEENS1_21CollectiveEpilogueFwdINS6_IJS8_SA_S9_EEENS6_IJNS7_ILi1EEESI_SI_EEESC_SE_Li256ELb1ELb1ELb1ELb0EEENS1_36VarlenDynamicPersistentTileSchedulerILi128ELi32ELi256ELi256ELb1ELb1ELb0ELb1ELb0ELb1EEEEEEEEEvNT_6ParamsE)
        /*01f4*/ 	.word	0x00000000


	//----- nvinfo : EIATTR_MIN_STACK_SIZE
	.align		4
.L_94:
        /*01f8*/ 	.byte	0x04, 0x12
        /*01fa*/ 	.short	(.L_96 - .L_95)
	.align		4
.L_95:
        /*01fc*/ 	.word	index@(_ZN7cutlass13device_kernelIN5flash19enable_sm80_to_sm89INS1_16FlashAttnFwdSm80INS1_25CollectiveMainloopFwdSm80ILi8ELi1ELb1EN4cute5tupleIJNS5_1CILi128EEENS7_ILi64EEENS7_ILi256EEEEEELi256ENS_6half_tEfNS_4arch4Sm80ELb1ELb0ELb0ELb0ELb1ELb0ELb1ELb1EEENS1_21CollectiveEpilogueFwdINS6_IJS8_SA_S9_EEENS6_IJNS7_ILi1EEESI_SI_EEESC_SE_Li256ELb0ELb1ELb1ELb0EEENS1_30DynamicPersistentTileSchedulerILi256ELi256ELb1ELb1ELb0EEEEEEEEEvNT_6ParamsE)
        /*0200*/ 	.word	0x00000000


	//----- nvinfo : EIATTR_MIN_STACK_SIZE
	.align		4
.L_96:
        /*0204*/ 	.byte	0x04, 0x12
        /*0206*/ 	.short	(.L_98 - .L_97)
	.align		4
.L_97:
        /*0208*/ 	.word	index@(_ZN7cutlass13device_kernelIN5flash19enable_sm80_to_sm89INS1_16FlashAttnFwdSm80INS1_25CollectiveMainloopFwdSm80ILi8ELi1ELb1EN4cute5tupleIJNS5_1CILi128EEENS7_ILi48EEENS7_ILi256EEEEEELi256ENS_6half_tEfNS_4arch4Sm80ELb1ELb0ELb0ELb1ELb1ELb0ELb1ELb1EEENS1_21CollectiveEpilogueFwdINS6_IJS8_SA_S9_EEENS6_IJNS7_ILi1EEESI_SI_EEESC_SE_Li256ELb1ELb1ELb1ELb0EEENS1_36VarlenDynamicPersistentTileSchedulerILi128ELi48ELi256ELi256ELb1ELb1ELb0ELb1ELb1ELb1EEEEEEEEEvNT_6ParamsE)
        /*020c*/ 	.word	0x00000000


	//----- nvinfo : EIATTR_MIN_STACK_SIZE
	.align		4
.L_98:
        /*0210*/ 	.byte	0x04, 0x12
        /*0212*/ 	.short	(.L_100 - .L_99)
	.align		4
.L_99:
        /*0214*/ 	.word	index@(_ZN7cutlass13device_kernelIN5flash19enable_sm80_to_sm89INS1_16FlashAttnFwdSm80INS1_25CollectiveMainloopFwdSm80ILi8ELi1ELb0EN4cute5tupleIJNS5_1CILi128EEENS7_ILi32EEENS7_ILi256EEEEEELi256ENS_6half_tEfNS_4arch4Sm80ELb1ELb0ELb0ELb1ELb1ELb1ELb1ELb1EEENS1_21CollectiveEpilogueFwdINS6_IJS8_SA_S9_EEENS6_IJNS7_ILi1EEESI_SI_EEESC_SE_Li256ELb1ELb1ELb1ELb0EEENS1_36VarlenDynamicPersistentTileSchedulerILi128ELi32ELi256ELi256ELb1ELb1ELb0ELb1ELb1ELb1EEEEEEEEEvNT_6ParamsE)
        /*0218*/ 	.word	0x00000000


	//----- nvinfo : EIATTR_MIN_STACK_SIZE
	.align		4
.L_100:
        /*021c*/ 	.byte	0x04, 0x12
        /*021e*/ 	.short	(.L_102 - .L_101)
	.align		4
.L_101:
        /*0220*/ 	.word	index@(_ZN7cutlass13device_kernelIN5flash19enable_sm80_to_sm89INS1_16FlashAttnFwdSm80INS1_25CollectiveMainloopFwdSm80ILi8ELi1ELb0EN4cute5tupleIJNS5_1CILi128EEENS7_ILi96EEENS7_ILi256EEEEEELi256ENS_6half_tEfNS_4arch4Sm80ELb0ELb0ELb0ELb0ELb1ELb0ELb1ELb1EEENS1_21CollectiveEpilogueFwdINS6_IJS8_SA_S9_EEENS6_IJNS7_ILi1EEESI_SI_EEESC_SE_Li256ELb0ELb1ELb1ELb0EEENS1_19SingleTileSchedulerILb0ELb1ELb1ELi128EEEEEEEEEvNT_6ParamsE)
        /*0224*/ 	.word	0x00000000


	//----- nvinfo : EIATTR_MIN_STACK_SIZE
	.align		4
.L_102:
        /*0228*/ 	.byte	0x04, 0x12
        /*022a*/ 	.short	(.L_104 - .L_103)
	.align		4
.L_103:
        /*022c*/ 	.word	index@(_ZN7cutlass13device_kernelIN5flash19enable_sm80_to_sm89INS1_16FlashAttnFwdSm80INS1_25CollectiveMainloopFwdSm80ILi8ELi1ELb0EN4cute5tupleIJNS5_1CILi128EEENS7_ILi64EEENS7_ILi256EEEEEELi256ENS_6half_tEfNS_4arch4Sm80ELb0ELb0ELb0ELb1ELb1ELb0ELb1ELb1EEENS1_21CollectiveEpilogueFwdINS6_IJS8_SA_S9_EEENS6_IJNS7_ILi1EEESI_SI_EEESC_SE_Li256ELb1ELb1ELb1ELb0EEENS1_36VarlenDynamicPersistentTileSchedulerILi128ELi64ELi256ELi256ELb1ELb1ELb0ELb0ELb1ELb1EEEEEEEEEvNT_6ParamsE)
        /*0230*/ 	.word	0x00000000


	//----- nvinfo : EIATTR_MIN_STACK_SIZE
	.align		4
.L_104:
        /*0234*/ 	.byte	0x04, 0x12
        /*0236*/ 	.short	(.L_106 - .L_105)
	.align		4
.L_105:
        /*0238*/ 	.word	index@(_ZN7cutlass13device_kernelIN5flash19enable_sm80_to_sm89INS1_16FlashAttnFwdSm80INS1_25CollectiveMainloopFwdSm80ILi8ELi1ELb0EN4cute5tupleIJNS5_1CILi128EEENS7_ILi48EEENS7_ILi256EEEEEELi256ENS_6half_tEfNS_4arch4Sm80ELb0ELb0ELb0ELb1ELb1ELb1ELb1ELb1EEENS1_21CollectiveEpilogueFwdINS6_IJS8_SA_S9_EEENS6_IJNS7_ILi1EEESI_SI_EEESC_SE_Li256ELb1ELb1ELb1ELb0EEENS1_36VarlenDynamicPersistentTileSchedulerILi128ELi48ELi256ELi256ELb1ELb1ELb0ELb0ELb1ELb1EEEEEEEEEvNT_6ParamsE)
        /*023c*/ 	.word	0x00000000


	//----- nvinfo : EIATTR_MIN_STACK_SIZE
	.align		4
.L_106:
        /*0240*/ 	.byte	0x04, 0x12
        /*0242*/ 	.short	(.L_108 - .L_107)
	.align		4
.L_107:
        /*0244*/ 	.word	index@(_ZN7cutlass13device_kernelIN5flash19enable_sm80_to_sm89INS1_16FlashAttnFwdSm80INS1_25CollectiveMainloopFwdSm80ILi8ELi1ELb0EN4cute5tupleIJNS5_1CILi128EEENS7_ILi64EEENS7_ILi256EEEEEELi256ENS_6half_tEfNS_4arch4Sm80ELb0ELb1ELb0ELb0ELb1ELb0ELb1ELb1EEENS1_21CollectiveEpilogueFwdINS6_IJS8_SA_S9_EEENS6_IJNS7_ILi1EEESI_SI_EEESC_SE_Li256ELb0ELb1ELb1ELb0EEENS1_19SingleTileSchedulerILb0ELb1ELb1ELi128EEEEEEEEEvNT_6ParamsE)
        /*0248*/ 	.word	0x00000000


	//----- nvinfo : EIATTR_MIN_STACK_SIZE
	.align		4
.L_108:
        /*024c*/ 	.byte	0x04, 0x12
        /*024e*/ 	.short	(.L_110 - .L_109)
	.align		4
.L_109:
        /*0250*/ 	.word	index@(_ZN7cutlass13device_kernelIN5flash19enable_sm80_to_sm89INS1_16FlashAttnFwdSm80INS1_25CollectiveMainloopFwdSm80ILi8ELi1ELb0EN4cute5tupleIJNS5_1CILi128EEENS7_ILi64EEENS7_ILi256EEEEEELi256ENS_6half_tEfNS_4arch4Sm80ELb0ELb1ELb0ELb1ELb1ELb0ELb1ELb1EEENS1_21CollectiveEpilogueFwdINS6_IJS8_SA_S9_EEENS6_IJNS7_ILi1EEESI_SI_EEESC_SE_Li256ELb1ELb1ELb1ELb0EEENS1_36VarlenDynamicPersistentTileSchedulerILi128ELi64ELi256ELi256ELb1ELb1ELb0ELb1ELb0ELb1EEEEEEEEEvNT_6ParamsE)
        /*0254*/ 	.word	0x00000000


	//----- nvinfo : EIATTR_MIN_STACK_SIZE
	.align		4
.L_110:
        /*0258*/ 	.byte	0x04, 0x12
        /*025a*/ 	.short	(.L_112 - .L_111)
	.align		4
.L_111:
        /*025c*/ 	.word	index@(_ZN7cutlass13device_kernelIN5flash19enable_sm80_to_sm89INS1_16FlashAttnFwdSm80INS1_25CollectiveMainloopFwdSm80ILi8ELi1ELb0EN4cute5tupleIJNS5_1CILi128EEENS7_ILi48EEENS7_ILi256EEEEEELi256ENS_6half_tEfNS_4arch4Sm80ELb0ELb1ELb0ELb1ELb1ELb1ELb1ELb1EEENS1_21CollectiveEpilogueFwdINS6_IJS8_SA_S9_EEENS6_IJNS7_ILi1EEESI_SI_EEESC_SE_Li256ELb1ELb1ELb1ELb0EEENS1_36VarlenDynamicPersistentTileSchedulerILi128ELi48ELi256ELi256ELb1ELb1ELb0ELb1ELb0ELb1EEEEEEEEEvNT_6ParamsE)
        /*0260*/ 	.word	0x00000000


	//----- nvinfo : EIATTR_MIN_STACK_SIZE
	.align		4
.L_112:
        /*0264*/ 	.byte	0x04, 0x12
        /*0266*/ 	.short	(.L_114 - .L_113)
	.align		4
.L_113:
        /*0268*/ 	.word	index@(_ZN7cutlass13device_kernelIN5flash19enable_sm80_to_sm89INS1_16FlashAttnFwdSm80INS1_25CollectiveMainloopFwdSm80ILi8ELi1ELb0EN4cute5tupleIJNS5_1CILi128EEENS7_ILi96EEENS7_ILi256EEEEEELi256ENS_6half_tEfNS_4arch4Sm80ELb1ELb0ELb0ELb0ELb1ELb0ELb1ELb1EEENS1_21CollectiveEpilogueFwdINS6_IJS8_SA_S9_EEENS6_IJNS7_ILi1EEESI_SI_EEESC_SE_Li256ELb0ELb1ELb1ELb0EEENS1_30DynamicPersistentTileSchedulerILi256ELi256ELb1ELb1ELb0EEEEEEEEEvNT_6ParamsE)
        /*026c*/ 	.word	0x00000000


	//----- nvinfo : EIATTR_MIN_STACK_SIZE
	.align		4
.L_114:
        /*0270*/ 	.byte	0x04, 0x12
        /*0272*/ 	.short	(.L_116 - .L_115)
	.align		4
.L_115:
        /*0274*/ 	.word	index@(_ZN7cutlass13device_kernelIN5flash19enable_sm80_to_sm89INS1_16FlashAttnFwdSm80INS1_25CollectiveMainloopFwdSm80ILi8ELi1ELb0EN4cute5tupleIJNS5_1CILi128EEENS7_ILi64EEENS7_ILi256EEEEEELi256ENS_6half_tEfNS_4arch4Sm80ELb1ELb0ELb0ELb1ELb1ELb0ELb1ELb1EEENS1_21CollectiveEpilogueFwdINS6_IJS8_SA_S9_EEENS6_IJNS7_ILi1EEESI_SI_EEESC_SE_Li256ELb1ELb1ELb1ELb0EEENS1_36VarlenDynamicPersistentTileSchedulerILi128ELi64ELi256ELi256ELb1ELb1ELb0ELb1ELb1ELb1EEEEEEEEEvNT_6ParamsE)
        /*0278*/ 	.word	0x00000000


	//----- nvinfo : EIATTR_MIN_STACK_SIZE
	.align		4
.L_116:
        /*027c*/ 	.byte	0x04, 0x12
        /*027e*/ 	.short	(.L_118 - .L_117)
	.align		4
.L_117:
        /*0280*/ 	.word	index@(_ZN7cutlass13device_kernelIN5flash19enable_sm80_to_sm89INS1_16FlashAttnFwdSm80INS1_25CollectiveMainloopFwdSm80ILi8ELi1ELb0EN4cute5tupleIJNS5_1CILi128EEENS7_ILi48EEENS7_ILi256EEEEEELi256ENS_6half_tEfNS_4arch4Sm80ELb1ELb0ELb0ELb1ELb1ELb1ELb1ELb1EEENS1_21CollectiveEpilogueFwdINS6_IJS8_SA_S9_EEENS6_IJNS7_ILi1EEESI_SI_EEESC_SE_Li256ELb1ELb1ELb1ELb0EEENS1_36VarlenDynamicPersistentTileSchedulerILi128ELi48ELi256ELi256ELb1ELb1ELb0ELb1ELb1ELb1EEEEEEEEEvNT_6ParamsE)
        /*0284*/ 	.word	0x00000000
.L_118:


//--------------------- .nv.compat                --------------------------
	.section	.nv.compat,"",@"SHT_CUDA_COMPAT_INFO"
	.align	4
        /*0000*/ 	.byte	0x02, 0x09, 0x01, 0x00, 0x02, 0x02, 0x01, 0x00, 0x02, 0x05, 0x05, 0x00, 0x03, 0x07, 0x01, 0x01
        /*0010*/ 	.byte	0x02, 0x03, 0x00, 0x00, 0x02, 0x06, 0x01, 0x00, 0x04, 0x0b, 0x08, 0x00, 0x00, 0x00, 0x00, 0x00
        /*0020*/ 	.byte	0x00, 0x00, 0x00, 0x00


//--------------------- .nv.info._ZN7cutlass13device_kernelIN5flash19enable_sm80_to_sm89INS1_16FlashAttnFwdSm80INS1_25CollectiveMainloopFwdSm80ILi8ELi1ELb1EN4cute5tupleIJNS5_1CILi128EEENS7_ILi64EEENS7_ILi256EEEEEELi256ENS_6half_tEfNS_4arch4Sm80ELb0ELb0ELb0ELb0ELb1ELb0ELb1ELb1EEENS1_21CollectiveEpilogueFwdINS6_IJS8_SA_S9_EEENS6_IJNS7_ILi1EEESI_SI_EEESC_SE_Li256ELb0ELb1ELb1ELb0EEENS1_19SingleTileSchedulerILb0ELb1ELb1ELi128EEEEEEEEEvNT_6ParamsE --------------------------
	.section	.nv.info._ZN7cutlass13device_kernelIN5flash19enable_sm80_to_sm89INS1_16FlashAttnFwdSm80INS1_25CollectiveMainloopFwdSm80ILi8ELi1ELb1EN4cute5tupleIJNS5_1CILi128EEENS7_ILi64EEENS7_ILi256EEEEEELi256ENS_6half_tEfNS_4arch4Sm80ELb0ELb0ELb0ELb0ELb1ELb0ELb1ELb1EEENS1_21CollectiveEpilogueFwdINS6_IJS8_SA_S9_EEENS6_IJNS7_ILi1EEESI_SI_EEESC_SE_Li256ELb0ELb1ELb1ELb0EEENS1_19SingleTileSchedulerILb0ELb1ELb1ELi128EEEEEEEEEvNT_6ParamsE,"",@"SHT_CUDA_INFO"
	.sectionflags	@""
	.align	4


	//----- nvinfo : EIATTR_CUDA_API_VERSION
	.align		4
        /*0000*/ 	.byte	0x04, 0x37
        /*0002*/ 	.short	(.L_120 - .L_119)
.L_119:
        /*0004*/ 	.word	0x00000082


	//----- nvinfo : EIATTR_KPARAM_INFO
	.align		4
.L_120:
        /*0008*/ 	.byte	0x04, 0x17
        /*000a*/ 	.short	(.L_122 - .L_121)
.L_121:
        /*000c*/ 	.word	0x00000000
        /*0010*/ 	.short	0x0000
        /*0012*/ 	.short	0x0000
        /*0014*/ 	.byte	0x00, 0xf0, 0x61, 0x10


	//----- nvinfo : EIATTR_SPARSE_MMA_MASK
	.align		4
.L_122:
        /*0018*/ 	.byte	0x03, 0x50
        /*001a*/ 	.short	0x0000


	//----- nvinfo : EIATTR_MAXREG_COUNT
	.align		4
        /*001c*/ 	.byte	0x03, 0x1b
        /*001e*/ 	.short	0x00ff


	//----- nvinfo : EIATTR_MERCURY_ISA_VERSION
	.align		4
        /*0020*/ 	.byte	0x03, 0x5f
        /*0022*/ 	.short	0x0101


	//----- nvinfo : EIATTR_EXIT_INSTR_OFFSETS
	.align		4
        /*0024*/ 	.byte	0x04, 0x1c
        /*0026*/ 	.short	(.L_124 - .L_123)


	//   ....[0]....
.L_123:
        /*0028*/ 	.word	0x00000010


	//----- nvinfo : EIATTR_MAX_THREADS
	.align		4
.L_124:
        /*002c*/ 	.byte	0x04, 0x05
        /*002e*/ 	.short	(.L_126 - .L_125)
.L_125:
        /*0030*/ 	.word	0x00000100
        /*0034*/ 	.word	0x00000001
        /*0038*/ 	.word	0x00000001


	//----- nvinfo : EIATTR_CBANK_PARAM_SIZE
	.align		4
.L_126:
        /*003c*/ 	.byte	0x03, 0x19
        /*003e*/ 	.short	0x0418


	//----- nvinfo : EIATTR_PARAM_CBANK
	.align		4
        /*0040*/ 	.byte	0x04, 0x0a
        /*0042*/ 	.short	(.L_128 - .L_127)
	.align		4
.L_127:
        /*0044*/ 	.word	index@(.nv.constant0._ZN7cutlass13device_kernelIN5flash19enable_sm80_to_sm89INS1_16FlashAttnFwdSm80INS1_25CollectiveMainloopFwdSm80ILi8ELi1ELb1EN4cute5tupleIJNS5_1CILi128EEENS7_ILi64EEENS7_ILi256EEEEEELi256ENS_6half_tEfNS_4arch4Sm80ELb0ELb0ELb0ELb0ELb1ELb0ELb1ELb1EEENS1_21CollectiveEpilogueFwdINS6_IJS8_SA_S9_EEENS6_IJNS7_ILi1EEESI_SI_EEESC_SE_Li256ELb0ELb1ELb1ELb0EEENS1_19SingleTileSchedulerILb0ELb1ELb1ELi128EEEEEEEEEvNT_6ParamsE)
        /*0048*/ 	.short	0x0210
        /*004a*/ 	.short	0x0418


	//----- nvinfo : EIATTR_SW_WAR
	.align		4
.L_128:
        /*004c*/ 	.byte	0x04, 0x36
        /*004e*/ 	.short	(.L_130 - .L_129)
.L_129:
        /*0050*/ 	.word	0x00000008
.L_130:


//--------------------- .nv.info._ZN7cutlass13device_kernelIN5flash19enable_sm80_to_sm89INS1_16FlashAttnFwdSm80INS1_25CollectiveMainloopFwdSm80ILi8ELi1ELb1EN4cute5tupleIJNS5_1CILi128EEENS7_ILi48EEENS7_ILi256EEEEEELi256ENS_6half_tEfNS_4arch4Sm80ELb0ELb0ELb0ELb1ELb1ELb0ELb1ELb1EEENS1_21CollectiveEpilogueFwdINS6_IJS8_SA_S9_EEENS6_IJNS7_ILi1EEESI_SI_EEESC_SE_Li256ELb1ELb1ELb1ELb0EEENS1_36VarlenDynamicPersistentTileSchedulerILi128ELi48ELi256ELi256ELb1ELb1ELb0ELb0ELb1ELb1EEEEEEEEEvNT_6ParamsE --------------------------
	.section	.nv.info._ZN7cutlass13device_kernelIN5flash19enable_sm80_to_sm89INS1_16FlashAttnFwdSm80INS1_25CollectiveMainloopFwdSm80ILi8ELi1ELb1EN4cute5tupleIJNS5_1CILi128EEENS7_ILi48EEENS7_ILi256EEEEEELi256ENS_6half_tEfNS_4arch4Sm80ELb0ELb0ELb0ELb1ELb1ELb0ELb1ELb1EEENS1_21CollectiveEpilogueFwdINS6_IJS8_SA_S9_EEENS6_IJNS7_ILi1EEESI_SI_EEESC_SE_Li256ELb1ELb1ELb1ELb0EEENS1_36VarlenDynamicPersistentTileSchedulerILi128ELi48ELi256ELi256ELb1ELb1ELb0ELb0ELb1ELb1EEEEEEEEEvNT_6ParamsE,"",@"SHT_CUDA_INFO"
	.sectionflags	@""
	.align	4


	//----- nvinfo : EIATTR_CUDA_API_VERSION
	.align		4
        /*0000*/ 	.byte	0x04, 0x37
        /*0002*/ 	.short	(.L_132 - .L_131)
.L_131:
        /*0004*/ 	.word	0x00000082


	//----- nvinfo : EIATTR_KPARAM_INFO
	.align		4
.L_132:
        /*0008*/ 	.byte	0x04, 0x17
        /*000a*/ 	.short	(.L_134 - .L_133)
.L_133:
        /*000c*/ 	.word	0x00000000
        /*0010*/ 	.short	0x0000
        /*0012*/ 	.short	0x0000
        /*0014*/ 	.byte	0x00, 0xf0, 0xe1, 0x10


	//----- nvinfo : EIATTR_SPARSE_MMA_MASK
	.align		4
.L_134:
        /*0018*/ 	.byte	0x03, 0x50
        /*001a*/ 	.short	0x0000


	//----- nvinfo : EIATTR_MAXREG_COUNT
	.align		4
        /*001c*/ 	.byte	0x03, 0x1b
        /*001e*/ 	.short	0x00ff


	//----- nvinfo : EIATTR_MERCURY_ISA_VERSION
	.align		4
        /*0020*/ 	.byte	0x03, 0x5f
        /*0022*/ 	.short	0x0101


	//----- nvinfo : EIATTR_EXIT_INSTR_OFFSETS
	.align		4
        /*0024*/ 	.byte	0x04, 0x1c
        /*0026*/ 	.short	(.L_136 - .L_135)


	//   ....[0]....
.L_135:
        /*0028*/ 	.word	0x00000010


	//----- nvinfo : EIATTR_MAX_THREADS
	.align		4
.L_136:
        /*002c*/ 	.byte	0x04, 0x05
        /*002e*/ 	.short	(.L_138 - .L_137)
.L_137:
        /*0030*/ 	.word	0x00000100
        /*0034*/ 	.word	0x00000001
        /*0038*/ 	.word	0x00000001


	//----- nvinfo : EIATTR_CBANK_PARAM_SIZE
	.align		4
.L_138:
        /*003c*/ 	.byte	0x03, 0x19
        /*003e*/ 	.short	0x0438


	//----- nvinfo : EIATTR_PARAM_CBANK
	.align		4
        /*0040*/ 	.byte	0x04, 0x0a
        /*0042*/ 	.short	(.L_140 - .L_139)
	.align		4
.L_139:
        /*0044*/ 	.word	index@(.nv.constant0._ZN7cutlass13device_kernelIN5flash19enable_sm80_to_sm89INS1_16FlashAttnFwdSm80INS1_25CollectiveMainloopFwdSm80ILi8ELi1ELb1EN4cute5tupleIJNS5_1CILi128EEENS7_ILi48EEENS7_ILi256EEEEEELi256ENS_6half_tEfNS_4arch4Sm80ELb0ELb0ELb0ELb1ELb1ELb0ELb1ELb1EEENS1_21CollectiveEpilogueFwdINS6_IJS8_SA_S9_EEENS6_IJNS7_ILi1EEESI_SI_EEESC_SE_Li256ELb1ELb1ELb1ELb0EEENS1_36VarlenDynamicPersistentTileSchedulerILi128ELi48ELi256ELi256ELb1ELb1ELb0ELb0ELb1ELb1EEEEEEEEEvNT_6ParamsE)
        /*0048*/ 	.short	0x0210
        /*004a*/ 	.short	0x0438


	//----- nvinfo : EIATTR_SW_WAR
	.align		4
.L_140:
        /*004c*/ 	.byte	0x04, 0x36
        /*004e*/ 	.short	(.L_142 - .L_141)
.L_141:
        /*0050*/ 	.word	0x00000008
.L_142:


//--------------------- .nv.info._ZN7cutlass13device_kernelIN5flash19enable_sm80_to_sm89INS1_16FlashAttnFwdSm80INS1_25CollectiveMainloopFwdSm80ILi8ELi1ELb0EN4cute5tupleIJNS5_1CILi128EEENS7_ILi32EEENS7_ILi256EEEEEELi256ENS_6half_tEfNS_4arch4Sm80ELb0ELb0ELb0ELb1ELb1ELb1ELb1ELb1EEENS1_21CollectiveEpilogueFwdINS6_IJS8_SA_S9_EEENS6_IJNS7_ILi1EEESI_SI_EEESC_SE_Li256ELb1ELb1ELb1ELb0EEENS1_36VarlenDynamicPersistentTileSchedulerILi128ELi32ELi256ELi256ELb1ELb1ELb0ELb0ELb1ELb1EEEEEEEEEvNT_6ParamsE --------------------------
	.section	.nv.info._ZN7cutlass13device_kernelIN5flash19enable_sm80_to_sm89INS1_16FlashAttnFwdSm80INS1_25CollectiveMainloopFwdSm80ILi8ELi1ELb0EN4cute5tupleIJNS5_1CILi128EEENS7_ILi32EEENS7_ILi256EEEEEELi256ENS_6half_tEfNS_4arch4Sm80ELb0ELb0ELb0ELb1ELb1ELb1ELb1ELb1EEENS1_21CollectiveEpilogueFwdINS6_IJS8_SA_S9_EEENS6_IJNS7_ILi1EEESI_SI_EEESC_SE_Li256ELb1ELb1ELb1ELb0EEENS1_36VarlenDynamicPersistentTileSchedulerILi128ELi32ELi256ELi256ELb1ELb1ELb0ELb0ELb1ELb1EEEEEEEEEvNT_6ParamsE,"",@"SHT_CUDA_INFO"
	.sectionflags	@""
	.align	4


	//----- nvinfo : EIATTR_CUDA_API_VERSION
	.align		4
        /*0000*/ 	.byte	0x04, 0x37
        /*0002*/ 	.short	(.L_144 - .L_143)
.L_143:
        /*0004*/ 	.word	0x00000082


	//----- nvinfo : EIATTR_KPARAM_INFO
	.align		4
.L_144:
        /*0008*/ 	.byte	0x04, 0x17
        /*000a*/ 	.short	(.L_146 - .L_145)
.L_145:
        /*000c*/ 	.word	0x00000000
        /*0010*/ 	.short	0x0000
        /*0012*/ 	.short	0x0000
        /*0014*/ 	.byte	0x00, 0xf0, 0xe1, 0x10


	//----- nvinfo : EIATTR_SPARSE_MMA_MASK
	.align		4
.L_146:
        /*0018*/ 	.byte	0x03, 0x50
        /*001a*/ 	.short	0x0000


	//----- nvinfo : EIATTR_MAXREG_COUNT
	.align		4
        /*001c*/ 	.byte	0x03, 0x1b
        /*001e*/ 	.short	0x00ff


	//----- nvinfo : EIATTR_MERCURY_ISA_VERSION
	.align		4
        /*0020*/ 	.byte	0x03, 0x5f
        /*0022*/ 	.short	0x0101


	//----- nvinfo : EIATTR_EXIT_INSTR_OFFSETS
	.align		4
        /*0024*/ 	.byte	0x04, 0x1c
        /*0026*/ 	.short	(.L_148 - .L_147)


	//   ....[0]....
.L_147:
        /*0028*/ 	.word	0x00000010


	//----- nvinfo : EIATTR_MAX_THREADS
	.align		4
.L_148:
        /*002c*/ 	.byte	0x04, 0x05
        /*002e*/ 	.short	(.L_150 - .L_149)
.L_149:
        /*0030*/ 	.word	0x00000100
        /*0034*/ 	.word	0x00000001
        /*0038*/ 	.word	0x00000001


	//----- nvinfo : EIATTR_CBANK_PARAM_SIZE
	.align		4
.L_150:
        /*003c*/ 	.byte	0x03, 0x19
        /*003e*/ 	.short	0x0438


	//----- nvinfo : EIATTR_PARAM_CBANK
	.align		4
        /*0040*/ 	.byte	0x04, 0x0a
        /*0042*/ 	.short	(.L_152 - .L_151)
	.align		4
.L_151:
        /*0044*/ 	.word	index@(.nv.constant0._ZN7cutlass13device_kernelIN5flash19enable_sm80_to_sm89INS1_16FlashAttnFwdSm80INS1_25CollectiveMainloopFwdSm80ILi8ELi1ELb0EN4cute5tupleIJNS5_1CILi128EEENS7_ILi32EEENS7_ILi256EEEEEELi256ENS_6half_tEfNS_4arch4Sm80ELb0ELb0ELb0ELb1ELb1ELb1ELb1ELb1EEENS1_21CollectiveEpilogueFwdINS6_IJS8_SA_S9_EEENS6_IJNS7_ILi1EEESI_SI_EEESC_SE_Li256ELb1ELb1ELb1ELb0EEENS1_36VarlenDynamicPersistentTileSchedulerILi128ELi32ELi256ELi256ELb1ELb1ELb0ELb0ELb1ELb1EEEEEEEEEvNT_6ParamsE)
        /*0048*/ 	.short	0x0210
        /*004a*/ 	.short	0x0438


	//----- nvinfo : EIATTR_SW_WAR
	.align		4
.L_152:
        /*004c*/ 	.byte	0x04, 0x36
        /*004e*/ 	.short	(.L_154 - .L_153)
.L_153:
        /*0050*/ 	.word	0x00000008
.L_154:


//--------------------- .nv.info._ZN7cutlass13device_kernelIN5flash19enable_sm80_to_sm89INS1_16FlashAttnFwdSm80INS1_25CollectiveMainloopFwdSm80ILi8ELi1ELb1EN4cute5tupleIJNS5_1CILi128EEENS7_ILi48EEENS7_ILi256EEEEEELi256ENS_6half_tEfNS_4arch4Sm80ELb0ELb1ELb0ELb0ELb1ELb0ELb1ELb1EEENS1_21CollectiveEpilogueFwdINS6_IJS8_SA_S9_EEENS6_IJNS7_ILi1EEESI_SI_EEESC_SE_Li256ELb0ELb1ELb1ELb0EEENS1_19SingleTileSchedulerILb0ELb1ELb1ELi128EEEEEEEEEvNT_6ParamsE --------------------------
	.section	.nv.info._ZN7cutlass13device_kernelIN5flash19enable_sm80_to_sm89INS1_16FlashAttnFwdSm80INS1_25CollectiveMainloopFwdSm80ILi8ELi1ELb1EN4cute5tupleIJNS5_1CILi128EEENS7_ILi48EEENS7_ILi256EEEEEELi256ENS_6half_tEfNS_4arch4Sm80ELb0ELb1ELb0ELb0ELb1ELb0ELb1ELb1EEENS1_21CollectiveEpilogueFwdINS6_IJS8_SA_S9_EEENS6_IJNS7_ILi1EEESI_SI_EEESC_SE_Li256ELb0ELb1ELb1ELb0EEENS1_19SingleTileSchedulerILb0ELb1ELb1ELi128EEEEEEEEEvNT_6ParamsE,"",@"SHT_CUDA_INFO"
	.sectionflags	@""
	.align	4


	//----- nvinfo : EIATTR_CUDA_API_VERSION
	.align		4
        /*0000*/ 	.byte	0x04, 0x37
        /*0002*/ 	.short	(.L_156 - .L_155)
.L_155:
        /*0004*/ 	.word	0x00000082


	//----- nvinfo : EIATTR_KPARAM_INFO
	.align		4
.L_156:
        /*0008*/ 	.byte	0x04, 0x17
        /*000a*/ 	.short	(.L_158 - .L_157)
.L_157:
        /*000c*/ 	.word	0x00000000
        /*0010*/ 	.short	0x0000
        /*0012*/ 	.short	0x0000
        /*0014*/ 	.byte	0x00, 0xf0, 0x61, 0x10


	//----- nvinfo : EIATTR_SPARSE_MMA_MASK
	.align		4
.L_158:
        /*0018*/ 	.byte	0x03, 0x50
        /*001a*/ 	.short	0x0000


	//----- nvinfo : EIATTR_MAXREG_COUNT
	.align		4
        /*001c*/ 	.byte	0x03, 0x1b
        /*001e*/ 	.short	0x00ff


	//----- nvinfo : EIATTR_MERCURY_ISA_VERSION
	.align		4
        /*0020*/ 	.byte	0x03, 0x5f
        /*0022*/ 	.short	0x0101


	//----- nvinfo : EIATTR_EXIT_INSTR_OFFSETS
	.align		4
        /*0024*/ 	.byte	0x04, 0x1c
        /*0026*/ 	.short	(.L_160 - .L_159)


	//   ....[0]....
.L_159:
        /*0028*/ 	.word	0x00000010


	//----- nvinfo : EIATTR_MAX_THREADS
	.align		4
.L_160:
        /*002c*/ 	.byte	0x04, 0x05
        /*002e*/ 	.short	(.L_162 - .L_161)
.L_161:
        /*0030*/ 	.word	0x00000100
        /*0034*/ 	.word	0x00000001
        /*0038*/ 	.word	0x00000001


	//----- nvinfo : EIATTR_CBANK_PARAM_SIZE
	.align		4
.L_162:
        /*003c*/ 	.byte	0x03, 0x19
        /*003e*/ 	.short	0x0418


	//----- nvinfo : EIATTR_PARAM_CBANK
	.align		4
        /*0040*/ 	.byte	0x04, 0x0a
        /*0042*/ 	.short	(.L_164 - .L_163)
	.align		4
.L_163:
        /*0044*/ 	.word	index@(.nv.constant0._ZN7cutlass13device_kernelIN5flash19enable_sm80_to_sm89INS1_16FlashAttnFwdSm80INS1_25CollectiveMainloopFwdSm80ILi8ELi1ELb1EN4cute5tupleIJNS5_1CILi128EEENS7_ILi48EEENS7_ILi256EEEEEELi256ENS_6half_tEfNS_4arch4Sm80ELb0ELb1ELb0ELb0ELb1ELb0ELb1ELb1EEENS1_21CollectiveEpilogueFwdINS6_IJS8_SA_S9_EEENS6_IJNS7_ILi1EEESI_SI_EEESC_SE_Li256ELb0ELb1ELb1ELb0EEENS1_19SingleTileSchedulerILb0ELb1ELb1ELi128EEEEEEEEEvNT_6ParamsE)
        /*0048*/ 	.short	0x0210
        /*004a*/ 	.short	0x0418


	//----- nvinfo : EIATTR_SW_WAR
	.align		4
.L_164:
        /*004c*/ 	.byte	0x04, 0x36
        /*004e*/ 	.short	(.L_166 - .L_165)
.L_165:
        /*0050*/ 	.word	0x00000008
.L_166:


//--------------------- .nv.info._ZN7cutlass13device_kernelIN5flash19enable_sm80_to_sm89INS1_16FlashAttnFwdSm80INS1_25CollectiveMainloopFwdSm80ILi8ELi1ELb1EN4cute5tupleIJNS5_1CILi128EEENS7_ILi48EEENS7_ILi256EEEEEELi256ENS_6half_tEfNS_4arch4Sm80ELb0ELb1ELb0ELb1ELb1ELb0ELb1ELb1EEENS1_21CollectiveEpilogueFwdINS6_IJS8_SA_S9_EEENS6_IJNS7_ILi1EEESI_SI_EEESC_SE_Li256ELb1ELb1ELb1ELb0EEENS1_36VarlenDynamicPersistentTileSchedulerILi128ELi48ELi256ELi256ELb1ELb1ELb0ELb1ELb0ELb1EEEEEEEEEvNT_6ParamsE --------------------------
	.section	.nv.info._ZN7cutlass13device_kernelIN5flash19enable_sm80_to_sm89INS1_16FlashAttnFwdSm80INS1_25CollectiveMainloopFwdSm80ILi8ELi1ELb1EN4cute5tupleIJNS5_1CILi128EEENS7_ILi48EEENS7_ILi256EEEEEELi256ENS_6half_tEfNS_4arch4Sm80ELb0ELb1ELb0ELb1ELb1ELb0ELb1ELb1EEENS1_21CollectiveEpilogueFwdINS6_IJS8_SA_S9_EEENS6_IJNS7_ILi1EEESI_SI_EEESC_SE_Li256ELb1ELb1ELb1ELb0EEENS1_36VarlenDynamicPersistentTileSchedulerILi128ELi48ELi256ELi256ELb1ELb1ELb0ELb1ELb0ELb1EEEEEEEEEvNT_6ParamsE,"",@"SHT_CUDA_INFO"
	.sectionflags	@""
	.align	4


	//----- nvinfo : EIATTR_CUDA_API_VERSION
	.align		4
        /*0000*/ 	.byte	0x04, 0x37
        /*0002*/ 	.short	(.L_168 - .L_167)
.L_167:
        /*0004*/ 	.word	0x00000082


	//----- nvinfo : EIATTR_KPARAM_INFO
	.align		4
.L_168:
        /*0008*/ 	.byte	0x04, 0x17
        /*000a*/ 	.short	(.L_170 - .L_169)
.L_169:
        /*000c*/ 	.word	0x00000000
        /*0010*/ 	.short	0x0000
        /*0012*/ 	.short	0x0000
        /*0014*/ 	.byte	0x00, 0xf0, 0xe1, 0x10


	//----- nvinfo : EIATTR_SPARSE_MMA_MASK
	.align		4
.L_170:
        /*0018*/ 	.byte	0x03, 0x50
        /*001a*/ 	.short	0x0000


	//----- nvinfo : EIATTR_MAXREG_COUNT
	.align		4
        /*001c*/ 	.byte	0x03, 0x1b
        /*001e*/ 	.short	0x00ff


	//----- nvinfo : EIATTR_MERCURY_ISA_VERSION
	.align		4
        /*0020*/ 	.byte	0x03, 0x5f
        /*0022*/ 	.short	0x0101


	//----- nvinfo : EIATTR_EXIT_INSTR_OFFSETS
	.align		4
        /*0024*/ 	.byte	0x04, 0x1c
        /*0026*/ 	.short	(.L_172 - .L_171)


	//   ....[0]....
.L_171:
        /*0028*/ 	.word	0x00000010


	//----- nvinfo : EIATTR_MAX_THREADS
	.align		4
.L_172:
        /*002c*/ 	.byte	0x04, 0x05
        /*002e*/ 	.short	(.L_174 - .L_173)
.L_173:
        /*0030*/ 	.word	0x00000100
        /*0034*/ 	.word	0x00000001
        /*0038*/ 	.word	0x00000001


	//----- nvinfo : EIATTR_CBANK_PARAM_SIZE
	.align		4
.L_174:
        /*003c*/ 	.byte	0x03, 0x19
        /*003e*/ 	.short	0x0438


	//----- nvinfo : EIATTR_PARAM_CBANK
	.align		4
        /*0040*/ 	.byte	0x04, 0x0a
        /*0042*/ 	.short	(.L_176 - .L_175)
	.align		4
.L_175:
        /*0044*/ 	.word	index@(.nv.constant0._ZN7cutlass13device_kernelIN5flash19enable_sm80_to_sm89INS1_16FlashAttnFwdSm80INS1_25CollectiveMainloopFwdSm80ILi8ELi1ELb1EN4cute5tupleIJNS5_1CILi128EEENS7_ILi48EEENS7_ILi256EEEEEELi256ENS_6half_tEfNS_4arch4Sm80ELb0ELb1ELb0ELb1ELb1ELb0ELb1ELb1EEENS1_21CollectiveEpilogueFwdINS6_IJS8_SA_S9_EEENS6_IJNS7_ILi1EEESI_SI_EEESC_SE_Li256ELb1ELb1ELb1ELb0EEENS1_36VarlenDynamicPersistentTileSchedulerILi128ELi48ELi256ELi256ELb1ELb1ELb0ELb1ELb0ELb1EEEEEEEEEvNT_6ParamsE)
        /*0048*/ 	.short	0x0210
        /*004a*/ 	.short	0x0438


	//----- nvinfo : EIATTR_SW_WAR
	.align		4
.L_176:
        /*004c*/ 	.byte	0x04, 0x36
        /*004e*/ 	.short	(.L_178 - .L_177)
.L_177:
        /*0050*/ 	.word	0x00000008
.L_178:


//--------------------- .nv.info._ZN7cutlass13device_kernelIN5flash19enable_sm80_to_sm89INS1_16FlashAttnFwdSm80INS1_25CollectiveMainloopFwdSm80ILi8ELi1ELb0EN4cute5tupleIJNS5_1CILi128EEENS7_ILi32EEENS7_ILi256EEEEEELi256ENS_6half_tEfNS_4arch4Sm80ELb0ELb1ELb0ELb1ELb1ELb1ELb1ELb1EEENS1_21CollectiveEpilogueFwdINS6_IJS8_SA_S9_EEENS6_IJNS7_ILi1EEESI_SI_EEESC_SE_Li256ELb1ELb1ELb1ELb0EEENS1_36VarlenDynamicPersistentTileSchedulerILi128ELi32ELi256ELi256ELb1ELb1ELb0ELb1ELb0ELb1EEEEEEEEEvNT_6ParamsE --------------------------
	.section	.nv.info._ZN7cutlass13device_kernelIN5flash19enable_sm80_to_sm89INS1_16FlashAttnFwdSm80INS1_25CollectiveMainloopFwdSm80ILi8ELi1ELb0EN4cute5tupleIJNS5_1CILi128EEENS7_ILi32EEENS7_ILi256EEEEEELi256ENS_6half_tEfNS_4arch4Sm80ELb0ELb1ELb0ELb1ELb1ELb1ELb1ELb1EEENS1_21CollectiveEpilogueFwdINS6_IJS8_SA_S9_EEENS6_IJNS7_ILi1EEESI_SI_EEESC_SE_Li256ELb1ELb1ELb1ELb0EEENS1_36VarlenDynamicPersistentTileSchedulerILi128ELi32ELi256ELi256ELb1ELb1ELb0ELb1ELb0ELb1EEEEEEEEEvNT_6ParamsE,"",@"SHT_CUDA_INFO"
	.sectionflags	@""
	.align	4


	//----- nvinfo : EIATTR_CUDA_API_VERSION
	.align		4
        /*0000*/ 	.byte	0x04, 0x37
        /*0002*/ 	.short	(.L_180 - .L_179)
.L_179:
        /*0004*/ 	.word	0x00000082


	//----- nvinfo : EIATTR_KPARAM_INFO
	.align		4
.L_180:
        /*0008*/ 	.byte	0x04, 0x17
        /*000a*/ 	.short	(.L_182 - .L_181)
.L_181:
        /*000c*/ 	.word	0x00000000
        /*0010*/ 	.short	0x0000
        /*0012*/ 	.short	0x0000
        /*0014*/ 	.byte	0x00, 0xf0, 0xe1, 0x10


	//----- nvinfo : EIATTR_SPARSE_MMA_MASK
	.align		4
.L_182:
        /*0018*/ 	.byte	0x03, 0x50
        /*001a*/ 	.short	0x0000


	//----- nvinfo : EIATTR_MAXREG_COUNT
	.align		4
        /*001c*/ 	.byte	0x03, 0x1b
        /*001e*/ 	.short	0x00ff


	//----- nvinfo : EIATTR_MERCURY_ISA_VERSION
	.align		4
        /*0020*/ 	.byte	0x03, 0x5f
        /*0022*/ 	.short	0x0101


	//----- nvinfo : EIATTR_EXIT_INSTR_OFFSETS
	.align		4
        /*0024*/ 	.byte	0x04, 0x1c
        /*0026*/ 	.short	(.L_184 - .L_183)


	//   ....[0]....
.L_183:
        /*0028*/ 	.word	0x00000010


	//----- nvinfo : EIATTR_MAX_THREADS
	.align		4
.L_184:
        /*002c*/ 	.byte	0x04, 0x05
        /*002e*/ 	.short	(.L_186 - .L_185)
.L_185:
        /*0030*/ 	.word	0x00000100
        /*0034*/ 	.word	0x00000001
        /*0038*/ 	.word	0x00000001


	//----- nvinfo : EIATTR_CBANK_PARAM_SIZE
	.align		4
.L_186:
        /*003c*/ 	.byte	0x03, 0x19
        /*003e*/ 	.short	0x0438


	//----- nvinfo : EIATTR_PARAM_CBANK
	.align		4
        /*0040*/ 	.byte	0x04, 0x0a
        /*0042*/ 	.short	(.L_188 - .L_187)
	.align		4
.L_187:
        /*0044*/ 	.word	index@(.nv.constant0._ZN7cutlass13device_kernelIN5flash19enable_sm80_to_sm89INS1_16FlashAttnFwdSm80INS1_25CollectiveMainloopFwdSm80ILi8ELi1ELb0EN4cute5tupleIJNS5_1CILi128EEENS7_ILi32EEENS7_ILi256EEEEEELi256ENS_6half_tEfNS_4arch4Sm80ELb0ELb1ELb0ELb1ELb1ELb1ELb1ELb1EEENS1_21CollectiveEpilogueFwdINS6_IJS8_SA_S9_EEENS6_IJNS7_ILi1EEESI_SI_EEESC_SE_Li256ELb1ELb1ELb1ELb0EEENS1_36VarlenDynamicPersistentTileSchedulerILi128ELi32ELi256ELi256ELb1ELb1ELb0ELb1ELb0ELb1EEEEEEEEEvNT_6ParamsE)
        /*0048*/ 	.short	0x0210
        /*004a*/ 	.short	0x0438


	//----- nvinfo : EIATTR_SW_WAR
	.align		4
.L_188:
        /*004c*/ 	.byte	0x04, 0x36
        /*004e*/ 	.short	(.L_190 - .L_189)
.L_189:
        /*0050*/ 	.word	0x00000008
.L_190:


//--------------------- .nv.info._ZN7cutlass13device_kernelIN5flash19enable_sm80_to_sm89INS1_16FlashAttnFwdSm80INS1_25CollectiveMainloopFwdSm80ILi8ELi1ELb1EN4cute5tupleIJNS5_1CILi128EEENS7_ILi64EEENS7_ILi256EEEEEELi256ENS_6half_tEfNS_4arch4Sm80ELb1ELb0ELb0ELb0ELb1ELb0ELb1ELb1EEENS1_21CollectiveEpilogueFwdINS6_IJS8_SA_S9_EEENS6_IJNS7_ILi1EEESI_SI_EEESC_SE_Li256ELb0ELb1ELb1ELb0EEENS1_30DynamicPersistentTileSchedulerILi256ELi256ELb1ELb1ELb0EEEEEEEEEvNT_6ParamsE --------------------------
	.section	.nv.info._ZN7cutlass13device_kernelIN5flash19enable_sm80_to_sm89INS1_16FlashAttnFwdSm80INS1_25CollectiveMainloopFwdSm80ILi8ELi1ELb1EN4cute5tupleIJNS5_1CILi128EEENS7_ILi64EEENS7_ILi256EEEEEELi256ENS_6half_tEfNS_4arch4Sm80ELb1ELb0ELb0ELb0ELb1ELb0ELb1ELb1EEENS1_21CollectiveEpilogueFwdINS6_IJS8_SA_S9_EEENS6_IJNS7_ILi1EEESI_SI_EEESC_SE_Li256ELb0ELb1ELb1ELb0EEENS1_30DynamicPersistentTileSchedulerILi256ELi256ELb1ELb1ELb0EEEEEEEEEvNT_6ParamsE,"",@"SHT_CUDA_INFO"
	.sectionflags	@""
	.align	4


	//----- nvinfo : EIATTR_CUDA_API_VERSION
	.align		4
        /*0000*/ 	.byte	0x04, 0x37
        /*0002*/ 	.short	(.L_192 - .L_191)
.L_191:
        /*0004*/ 	.word	0x00000082


	//----- nvinfo : EIATTR_KPARAM_INFO
	.align		4
.L_192:
        /*0008*/ 	.byte	0x04, 0x17
        /*000a*/ 	.short	(.L_194 - .L_193)
.L_193:
        /*000c*/ 	.word	0x00000000
        /*0010*/ 	.short	0x0000
        /*0012*/ 	.short	0x0000
        /*0014*/ 	.byte	0x00, 0xf0, 0xa1, 0x10


	//----- nvinfo : EIATTR_SPARSE_MMA_MASK
	.align		4
.L_194:
        /*0018*/ 	.byte	0x03, 0x50
        /*001a*/ 	.short	0x0000


	//----- nvinfo : EIATTR_MAXREG_COUNT
	.align		4
        /*001c*/ 	.byte	0x03, 0x1b
        /*001e*/ 	.short	0x00ff


	//----- nvinfo : EIATTR_MERCURY_ISA_VERSION
	.align		4
        /*0020*/ 	.byte	0x03, 0x5f
        /*0022*/ 	.short	0x0101


	//----- nvinfo : EIATTR_EXIT_INSTR_OFFSETS
	.align		4
        /*0024*/ 	.byte	0x04, 0x1c
        /*0026*/ 	.short	(.L_196 - .L_195)


	//   ....[0]....
.L_195:
        /*0028*/ 	.word	0x00000010


	//----- nvinfo : EIATTR_MAX_THREADS
	.align		4
.L_196:
        /*002c*/ 	.byte	0x04, 0x05
        /*002e*/ 	.short	(.L_198 - .L_197)
.L_197:
        /*0030*/ 	.word	0x00000100
        /*0034*/ 	.word	0x00000001
        /*0038*/ 	.word	0x00000001


	//----- nvinfo : EIATTR_CBANK_PARAM_SIZE
	.align		4
.L_198:
        /*003c*/ 	.byte	0x03, 0x19
        /*003e*/ 	.short	0x0428


	//----- nvinfo : EIATTR_PARAM_CBANK
	.align		4
        /*0040*/ 	.byte	0x04, 0x0a
        /*0042*/ 	.short	(.L_200 - .L_199)
	.align		4
.L_199:
        /*0044*/ 	.word	index@(.nv.constant0._ZN7cutlass13device_kernelIN5flash19enable_sm80_to_sm89INS1_16FlashAttnFwdSm80INS1_25CollectiveMainloopFwdSm80ILi8ELi1ELb1EN4cute5tupleIJNS5_1CILi128EEENS7_ILi64EEENS7_ILi256EEEEEELi256ENS_6half_tEfNS_4arch4Sm80ELb1ELb0ELb0ELb0ELb1ELb0ELb1ELb1EEENS1_21CollectiveEpilogueFwdINS6_IJS8_SA_S9_EEENS6_IJNS7_ILi1EEESI_SI_EEESC_SE_Li256ELb0ELb1ELb1ELb0EEENS1_30DynamicPersistentTileSchedulerILi256ELi256ELb1ELb1ELb0EEEEEEEEEvNT_6ParamsE)
        /*0048*/ 	.short	0x0210
        /*004a*/ 	.short	0x0428


	//----- nvinfo : EIATTR_SW_WAR
	.align		4
.L_200:
        /*004c*/ 	.byte	0x04, 0x36
        /*004e*/ 	.short	(.L_202 - .L_201)
.L_201:
        /*0050*/ 	.word	0x00000008
.L_202:


//--------------------- .nv.info._ZN7cutlass13device_kernelIN5flash19enable_sm80_to_sm89INS1_16FlashAttnFwdSm80INS1_25CollectiveMainloopFwdSm80ILi8ELi1ELb1EN4cute5tupleIJNS5_1CILi128EEENS7_ILi48EEENS7_ILi256EEEEEELi256ENS_6half_tEfNS_4arch4Sm80ELb1ELb0ELb0ELb1ELb1ELb0ELb1ELb1EEENS1_21CollectiveEpilogueFwdINS6_IJS8_SA_S9_EEENS6_IJNS7_ILi1EEESI_SI_EEESC_SE_Li256ELb1ELb1ELb1ELb0EEENS1_36VarlenDynamicPersistentTileSchedulerILi128ELi48ELi256ELi256ELb1ELb1ELb0ELb1ELb1ELb1EEEEEEEEEvNT_6ParamsE --------------------------
	.section	.nv.info._ZN7cutlass13device_kernelIN5flash19enable_sm80_to_sm89INS1_16FlashAttnFwdSm80INS1_25CollectiveMainloopFwdSm80ILi8ELi1ELb1EN4cute5tupleIJNS5_1CILi128EEENS7_ILi48EEENS7_ILi256EEEEEELi256ENS_6half_tEfNS_4arch4Sm80ELb1ELb0ELb0ELb1ELb1ELb0ELb1ELb1EEENS1_21CollectiveEpilogueFwdINS6_IJS8_SA_S9_EEENS6_IJNS7_ILi1EEESI_SI_EEESC_SE_Li256ELb1ELb1ELb1ELb0EEENS1_36VarlenDynamicPersistentTileSchedulerILi128ELi48ELi256ELi256ELb1ELb1ELb0ELb1ELb1ELb1EEEEEEEEEvNT_6ParamsE,"",@"SHT_CUDA_INFO"
	.sectionflags	@""
	.align	4


	//----- nvinfo : EIATTR_CUDA_API_VERSION
	.align		4
        /*0000*/ 	.byte	0x04, 0x37
        /*0002*/ 	.short	(.L_204 - .L_203)
.L_203:
        /*0004*/ 	.word	0x00000082


	//----- nvinfo : EIATTR_KPARAM_INFO
	.align		4
.L_204:
        /*0008*/ 	.byte	0x04, 0x17
        /*000a*/ 	.short	(.L_206 - .L_205)
.L_205:
        /*000c*/ 	.word	0x00000000
        /*0010*/ 	.short	0x0000
        /*0012*/ 	.short	0x0000
        /*0014*/ 	.byte	0x00, 0xf0, 0xe1, 0x10


	//----- nvinfo : EIATTR_SPARSE_MMA_MASK
	.align		4
.L_206:
        /*0018*/ 	.byte	0x03, 0x50
        /*001a*/ 	.short	0x0000


	//----- nvinfo : EIATTR_MAXREG_COUNT
	.align		4
        /*001c*/ 	.byte	0x03, 0x1b
        /*001e*/ 	.short	0x00ff


	//----- nvinfo : EIATTR_MERCURY_ISA_VERSION
	.align		4
        /*0020*/ 	.byte	0x03, 0x5f
        /*0022*/ 	.short	0x0101


	//----- nvinfo : EIATTR_EXIT_INSTR_OFFSETS
	.align		4
        /*0024*/ 	.byte	0x04, 0x1c
        /*0026*/ 	.short	(.L_208 - .L_207)


	//   ....[0]....
.L_207:
        /*0028*/ 	.word	0x00000010


	//----- nvinfo : EIATTR_MAX_THREADS
	.align		4
.L_208:
        /*002c*/ 	.byte	0x04, 0x05
        /*002e*/ 	.short	(.L_210 - .L_209)
.L_209:
        /*0030*/ 	.word	0x00000100
        /*0034*/ 	.word	0x00000001
        /*0038*/ 	.word	0x00000001


	//----- nvinfo : EIATTR_CBANK_PARAM_SIZE
	.align		4
.L_210:
        /*003c*/ 	.byte	0x03, 0x19
        /*003e*/ 	.short	0x0438


	//----- nvinfo : EIATTR_PARAM_CBANK
	.align		4
        /*0040*/ 	.byte	0x04, 0x0a
        /*0042*/ 	.short	(.L_212 - .L_211)
	.align		4
.L_211:
        /*0044*/ 	.word	index@(.nv.constant0._ZN7cutlass13device_kernelIN5flash19enable_sm80_to_sm89INS1_16FlashAttnFwdSm80INS1_25CollectiveMainloopFwdSm80ILi8ELi1ELb1EN4cute5tupleIJNS5_1CILi128EEENS7_ILi48EEENS7_ILi256EEEEEELi256ENS_6half_tEfNS_4arch4Sm80ELb1ELb0ELb0ELb1ELb1ELb0ELb1ELb1EEENS1_21CollectiveEpilogueFwdINS6_IJS8_SA_S9_EEENS6_IJNS7_ILi1EEESI_SI_EEESC_SE_Li256ELb1ELb1ELb1ELb0EEENS1_36VarlenDynamicPersistentTileSchedulerILi128ELi48ELi256ELi256ELb1ELb1ELb0ELb1ELb1ELb1EEEEEEEEEvNT_6ParamsE)
        /*0048*/ 	.short	0x0210
        /*004a*/ 	.short	0x0438


	//----- nvinfo : EIATTR_SW_WAR
	.align		4
.L_212:
        /*004c*/ 	.byte	0x04, 0x36
        /*004e*/ 	.short	(.L_214 - .L_213)
.L_213:
        /*0050*/ 	.word	0x00000008
.L_214:


//--------------------- .nv.info._ZN7cutlass13device_kernelIN5flash19enable_sm80_to_sm89INS1_16FlashAttnFwdSm80INS1_25CollectiveMainloopFwdSm80ILi8ELi1ELb0EN4cute5tupleIJNS5_1CILi128EEENS7_ILi32EEENS7_ILi256EEEEEELi256ENS_6half_tEfNS_4arch4Sm80ELb1ELb0ELb0ELb1ELb1ELb1ELb1ELb1EEENS1_21CollectiveEpilogueFwdINS6_IJS8_SA_S9_EEENS6_IJNS7_ILi1EEESI_SI_EEESC_SE_Li256ELb1ELb1ELb1ELb0EEENS1_36VarlenDynamicPersistentTileSchedulerILi128ELi32ELi256ELi256ELb1ELb1ELb0ELb1ELb1ELb1EEEEEEEEEvNT_6ParamsE --------------------------
	.section	.nv.info._ZN7cutlass13device_kernelIN5flash19enable_sm80_to_sm89INS1_16FlashAttnFwdSm80INS1_25CollectiveMainloopFwdSm80ILi8ELi1ELb0EN4cute5tupleIJNS5_1CILi128EEENS7_ILi32EEENS7_ILi256EEEEEELi256ENS_6half_tEfNS_4arch4Sm80ELb1ELb0ELb0ELb1ELb1ELb1ELb1ELb1EEENS1_21CollectiveEpilogueFwdINS6_IJS8_SA_S9_EEENS6_IJNS7_ILi1EEESI_SI_EEESC_SE_Li256ELb1ELb1ELb1ELb0EEENS1_36VarlenDynamicPersistentTileSchedulerILi128ELi32ELi256ELi256ELb1ELb1ELb0ELb1ELb1ELb1EEEEEEEEEvNT_6ParamsE,"",@"SHT_CUDA_INFO"
	.sectionflags	@""
	.align	4


	//----- nvinfo : EIATTR_CUDA_API_VERSION
	.align		4
        /*0000*/ 	.byte	0x04, 0x37
        /*0002*/ 	.short	(.L_216 - .L_215)
.L_215:
        /*0004*/ 	.word	0x00000082


	//----- nvinfo : EIATTR_KPARAM_INFO
	.align		4
.L_216:
        /*0008*/ 	.byte	0x04, 0x17
        /*000a*/ 	.short	(.L_218 - .L_217)
.L_217:
        /*000c*/ 	.word	0x00000000
        /*0010*/ 	.short	0x0000
        /*0012*/ 	.short	0x0000
        /*0014*/ 	.byte	0x00, 0xf0, 0xe1, 0x10


	//----- nvinfo : EIATTR_SPARSE_MMA_MASK
	.align		4
.L_218:
        /*0018*/ 	.byte	0x03, 0x50
        /*001a*/ 	.short	0x0000


	//----- nvinfo : EIATTR_MAXREG_COUNT
	.align		4
        /*001c*/ 	.byte	0x03, 0x1b
        /*001e*/ 	.short	0x00ff


	//----- nvinfo : EIATTR_MERCURY_ISA_VERSION
	.align		4
        /*0020*/ 	.byte	0x03, 0x5f
        /*0022*/ 	.short	0x0101


	//----- nvinfo : EIATTR_EXIT_INSTR_OFFSETS
	.align		4
        /*0024*/ 	.byte	0x04, 0x1c
        /*0026*/ 	.short	(.L_220 - .L_219)


	//   ....[0]....
.L_219:
        /*0028*/ 	.word	0x00000010


	//----- nvinfo : EIATTR_MAX_THREADS
	.align		4
.L_220:
        /*002c*/ 	.byte	0x04, 0x05
        /*002e*/ 	.short	(.L_222 - .L_221)
.L_221:
        /*0030*/ 	.word	0x00000100
        /*0034*/ 	.word	0x00000001
        /*0038*/ 	.word	0x00000001


	//----- nvinfo : EIATTR_CBANK_PARAM_SIZE
	.align		4
.L_222:
        /*003c*/ 	.byte	0x03, 0x19
        /*003e*/ 	.short	0x0438


	//----- nvinfo : EIATTR_PARAM_CBANK
	.align		4
        /*0040*/ 	.byte	0x04, 0x0a
        /*0042*/ 	.short	(.L_224 - .L_223)
	.align		4
.L_223:
        /*0044*/ 	.word	index@(.nv.constant0._ZN7cutlass13device_kernelIN5flash19enable_sm80_to_sm89INS1_16FlashAttnFwdSm80INS1_25CollectiveMainloopFwdSm80ILi8ELi1ELb0EN4cute5tupleIJNS5_1CILi128EEENS7_ILi32EEENS7_ILi256EEEEEELi256ENS_6half_tEfNS_4arch4Sm80ELb1ELb0ELb0ELb1ELb1ELb1ELb1ELb1EEENS1_21CollectiveEpilogueFwdINS6_IJS8_SA_S9_EEENS6_IJNS7_ILi1EEESI_SI_EEESC_SE_Li256ELb1ELb1ELb1ELb0EEENS1_36VarlenDynamicPersistentTileSchedulerILi128ELi32ELi256ELi256ELb1ELb1ELb0ELb1ELb1ELb1EEEEEEEEEvNT_6ParamsE)
        /*0048*/ 	.short	0x0210
        /*004a*/ 	.short	0x0438


	//----- nvinfo : EIATTR_SW_WAR
	.align		4
.L_224:
        /*004c*/ 	.byte	0x04, 0x36
        /*004e*/ 	.short	(.L_226 - .L_225)
.L_225:
        /*0050*/ 	.word	0x00000008
.L_226:


//--------------------- .nv.info._ZN7cutlass13device_kernelIN5flash19enable_sm80_to_sm89INS1_16FlashAttnFwdSm80INS1_25CollectiveMainloopFwdSm80ILi8ELi1ELb0EN4cute5tupleIJNS5_1CILi128EEENS7_ILi96EEENS7_ILi256EEEEEELi256ENS_6half_tEfNS_4arch4Sm80ELb0ELb0ELb0ELb0ELb1ELb0ELb1ELb1EEENS1_21CollectiveEpilogueFwdINS6_IJS8_SA_S9_EEENS6_IJNS7_ILi1EEESI_SI_EEESC_SE_Li256ELb0ELb1ELb1ELb0EEENS1_19SingleTileSchedulerILb0ELb1ELb1ELi128EEEEEEEEEvNT_6ParamsE --------------------------
	.section	.nv.info._ZN7cutlass13device_kernelIN5flash19enable_sm80_to_sm89INS1_16FlashAttnFwdSm80INS1_25CollectiveMainloopFwdSm80ILi8ELi1ELb0EN4cute5tupleIJNS5_1CILi128EEENS7_ILi96EEENS7_ILi256EEEEEELi256ENS_6half_tEfNS_4arch4Sm80ELb0ELb0ELb0ELb0ELb1ELb0ELb1ELb1EEENS1_21CollectiveEpilogueFwdINS6_IJS8_SA_S9_EEENS6_IJNS7_ILi1EEESI_SI_EEESC_SE_Li256ELb0ELb1ELb1ELb0EEENS1_19SingleTileSchedulerILb0ELb1ELb1ELi128EEEEEEEEEvNT_6ParamsE,"",@"SHT_CUDA_INFO"
	.sectionflags	@""
	.align	4


	//----- nvinfo : EIATTR_CUDA_API_VERSION
	.align		4
        /*0000*/ 	.byte	0x04, 0x37
        /*0002*/ 	.short	(.L_228 - .L_227)
.L_227:
        /*0004*/ 	.word	0x00000082


	//----- nvinfo : EIATTR_KPARAM_INFO
	.align		4
.L_228:
        /*0008*/ 	.byte	0x04, 0x17
        /*000a*/ 	.short	(.L_230 - .L_229)
.L_229:
        /*000c*/ 	.word	0x00000000
        /*0010*/ 	.short	0x0000
        /*0012*/ 	.short	0x0000
        /*0014*/ 	.byte	0x00, 0xf0, 0x61, 0x10


	//----- nvinfo : EIATTR_SPARSE_MMA_MASK
	.align		4
.L_230:
        /*0018*/ 	.byte	0x03, 0x50
        /*001a*/ 	.short	0x0000


	//----- nvinfo : EIATTR_MAXREG_COUNT
	.align		4
        /*001c*/ 	.byte	0x03, 0x1b
        /*001e*/ 	.short	0x00ff


	//----- nvinfo : EIATTR_MERCURY_ISA_VERSION
	.align		4
        /*0020*/ 	.byte	0x03, 0x5f
        /*0022*/ 	.short	0x0101


	//----- nvinfo : EIATTR_EXIT_INSTR_OFFSETS
	.align		4
        /*0024*/ 	.byte	0x04, 0x1c
        /*0026*/ 	.short	(.L_232 - .L_231)


	//   ....[0]....
.L_231:
        /*0028*/ 	.word	0x00000010


	//----- nvinfo : EIATTR_MAX_THREADS
	.align		4
.L_232:
        /*002c*/ 	.byte	0x04, 0x05
        /*002e*/ 	.short	(.L_234 - .L_233)
.L_233:
        /*0030*/ 	.word	0x00000100
        /*0034*/ 	.word	0x00000001
        /*0038*/ 	.word	0x00000001


	//----- nvinfo : EIATTR_CBANK_PARAM_SIZE
	.align		4
.L_234:
        /*003c*/ 	.byte	0x03, 0x19
        /*003e*/ 	.short	0x0418


	//----- nvinfo : EIATTR_PARAM_CBANK
	.align		4
        /*0040*/ 	.byte	0x04, 0x0a
        /*0042*/ 	.short	(.L_236 - .L_235)
	.align		4
.L_235:
        /*0044*/ 	.word	index@(.nv.constant0._ZN7cutlass13device_kernelIN5flash19enable_sm80_to_sm89INS1_16FlashAttnFwdSm80INS1_25CollectiveMainloopFwdSm80ILi8ELi1ELb0EN4cute5tupleIJNS5_1CILi128EEENS7_ILi96EEENS7_ILi256EEEEEELi256ENS_6half_tEfNS_4arch4Sm80ELb0ELb0ELb0ELb0ELb1ELb0ELb1ELb1EEENS1_21CollectiveEpilogueFwdINS6_IJS8_SA_S9_EEENS6_IJNS7_ILi1EEESI_SI_EEESC_SE_Li256ELb0ELb1ELb1ELb0EEENS1_19SingleTileSchedulerILb0ELb1ELb1ELi128EEEEEEEEEvNT_6ParamsE)
        /*0048*/ 	.short	0x0210
        /*004a*/ 	.short	0x0418


	//----- nvinfo : EIATTR_SW_WAR
	.align		4
.L_236:
        /*004c*/ 	.byte	0x04, 0x36
        /*004e*/ 	.short	(.L_238 - .L_237)
.L_237:
        /*0050*/ 	.word	0x00000008
.L_238:


//--------------------- .nv.info._ZN7cutlass13device_kernelIN5flash19enable_sm80_to_sm89INS1_16FlashAttnFwdSm80INS1_25CollectiveMainloopFwdSm80ILi8ELi1ELb0EN4cute5tupleIJNS5_1CILi128EEENS7_ILi64EEENS7_ILi256EEEEEELi256ENS_6half_tEfNS_4arch4Sm80ELb0ELb0ELb0ELb1ELb1ELb0ELb1ELb1EEENS1_21CollectiveEpilogueFwdINS6_IJS8_SA_S9_EEENS6_IJNS7_ILi1EEESI_SI_EEESC_SE_Li256ELb1ELb1ELb1ELb0EEENS1_36VarlenDynamicPersistentTileSchedulerILi128ELi64ELi256ELi256ELb1ELb1ELb0ELb0ELb1ELb1EEEEEEEEEvNT_6ParamsE --------------------------
	.section	.nv.info._ZN7cutlass13device_kernelIN5flash19enable_sm80_to_sm89INS1_16FlashAttnFwdSm80INS1_25CollectiveMainloopFwdSm80ILi8ELi1ELb0EN4cute5tupleIJNS5_1CILi128EEENS7_ILi64EEENS7_ILi256EEEEEELi256ENS_6half_tEfNS_4arch4Sm80ELb0ELb0ELb0ELb1ELb1ELb0ELb1ELb1EEENS1_21CollectiveEpilogueFwdINS6_IJS8_SA_S9_EEENS6_IJNS7_ILi1EEESI_SI_EEESC_SE_Li256ELb1ELb1ELb1ELb0EEENS1_36VarlenDynamicPersistentTileSchedulerILi128ELi64ELi256ELi256ELb1ELb1ELb0ELb0ELb1ELb1EEEEEEEEEvNT_6ParamsE,"",@"SHT_CUDA_INFO"
	.sectionflags	@""
	.align	4


	//----- nvinfo : EIATTR_CUDA_API_VERSION
	.align		4
        /*0000*/ 	.byte	0x04, 0x37
        /*0002*/ 	.short	(.L_240 - .L_239)
.L_239:
        /*0004*/ 	.word	0x00000082


	//----- nvinfo : EIATTR_KPARAM_INFO
	.align		4
.L_240:
        /*0008*/ 	.byte	0x04, 0x17
        /*000a*/ 	.short	(.L_242 - .L_241)
.L_241:
        /*000c*/ 	.word	0x00000000
        /*0010*/ 	.short	0x0000
        /*0012*/ 	.short	0x0000
        /*0014*/ 	.byte	0x00, 0xf0, 0xe1, 0x10


	//----- nvinfo : EIATTR_SPARSE_MMA_MASK
	.align		4
.L_242:
        /*0018*/ 	.byte	0x03, 0x50
        /*001a*/ 	.short	0x0000


	//----- nvinfo : EIATTR_MAXREG_COUNT
	.align		4
        /*001c*/ 	.byte	0x03, 0x1b
        /*001e*/ 	.short	0x00ff


	//----- nvinfo : EIATTR_MERCURY_ISA_VERSION
	.align		4
        /*0020*/ 	.byte	0x03, 0x5f
        /*0022*/ 	.short	0x0101


	//----- nvinfo : EIATTR_EXIT_INSTR_OFFSETS
	.align		4
        /*0024*/ 	.byte	0x04, 0x1c
        /*0026*/ 	.short	(.L_244 - .L_243)


	//   ....[0]....
.L_243:
        /*0028*/ 	.word	0x00000010


	//----- nvinfo : EIATTR_MAX_THREADS
	.align		4
.L_244:
        /*002c*/ 	.byte	0x04, 0x05
        /*002e*/ 	.short	(.L_246 - .L_245)
.L_245:
        /*0030*/ 	.word	0x00000100
        /*0034*/ 	.word	0x00000001
        /*0038*/ 	.word	0x00000001


	//----- nvinfo : EIATTR_CBANK_PARAM_SIZE
	.align		4
.L_246:
        /*003c*/ 	.byte	0x03, 0x19
        /*003e*/ 	.short	0x0438


	//----- nvinfo : EIATTR_PARAM_CBANK
	.align		4
        /*0040*/ 	.byte	0x04, 0x0a
        /*0042*/ 	.short	(.L_248 - .L_247)
	.align		4
.L_247:
        /*0044*/ 	.word	index@(.nv.constant0._ZN7cutlass13device_kernelIN5flash19enable_sm80_to_sm89INS1_16FlashAttnFwdSm80INS1_25CollectiveMainloopFwdSm80ILi8ELi1ELb0EN4cute5tupleIJNS5_1CILi128EEENS7_ILi64EEENS7_ILi256EEEEEELi256ENS_6half_tEfNS_4arch4Sm80ELb0ELb0ELb0ELb1ELb1ELb0ELb1ELb1EEENS1_21CollectiveEpilogueFwdINS6_IJS8_SA_S9_EEENS6_IJNS7_ILi1EEESI_SI_EEESC_SE_Li256ELb1ELb1ELb1ELb0EEENS1_36VarlenDynamicPersistentTileSchedulerILi128ELi64ELi256ELi256ELb1ELb1ELb0ELb0ELb1ELb1EEEEEEEEEvNT_6ParamsE)
        /*0048*/ 	.short	0x0210
        /*004a*/ 	.short	0x0438


	//----- nvinfo : EIATTR_SW_WAR
	.align		4
.L_248:
        /*004c*/ 	.byte	0x04, 0x36
        /*004e*/ 	.short	(.L_250 - .L_249)
.L_249:
        /*0050*/ 	.word	0x00000008
.L_250:


//--------------------- .nv.info._ZN7cutlass13device_kernelIN5flash19enable_sm80_to_sm89INS1_16FlashAttnFwdSm80INS1_25CollectiveMainloopFwdSm80ILi8ELi1ELb0EN4cute5tupleIJNS5_1CILi128EEENS7_ILi48EEENS7_ILi256EEEEEELi256ENS_6half_tEfNS_4arch4Sm80ELb0ELb0ELb0ELb1ELb1ELb1ELb1ELb1EEENS1_21CollectiveEpilogueFwdINS6_IJS8_SA_S9_EEENS6_IJNS7_ILi1EEESI_SI_EEESC_SE_Li256ELb1ELb1ELb1ELb0EEENS1_36VarlenDynamicPersistentTileSchedulerILi128ELi48ELi256ELi256ELb1ELb1ELb0ELb0ELb1ELb1EEEEEEEEEvNT_6ParamsE --------------------------
	.section	.nv.info._ZN7cutlass13device_kernelIN5flash19enable_sm80_to_sm89INS1_16FlashAttnFwdSm80INS1_25CollectiveMainloopFwdSm80ILi8ELi1ELb0EN4cute5tupleIJNS5_1CILi128EEENS7_ILi48EEENS7_ILi256EEEEEELi256ENS_6half_tEfNS_4arch4Sm80ELb0ELb0ELb0ELb1ELb1ELb1ELb1ELb1EEENS1_21CollectiveEpilogueFwdINS6_IJS8_SA_S9_EEENS6_IJNS7_ILi1EEESI_SI_EEESC_SE_Li256ELb1ELb1ELb1ELb0EEENS1_36VarlenDynamicPersistentTileSchedulerILi128ELi48ELi256ELi256ELb1ELb1ELb0ELb0ELb1ELb1EEEEEEEEEvNT_6ParamsE,"",@"SHT_CUDA_INFO"
	.sectionflags	@""
	.align	4


	//----- nvinfo : EIATTR_CUDA_API_VERSION
	.align		4
        /*0000*/ 	.byte	0x04, 0x37
        /*0002*/ 	.short	(.L_252 - .L_251)
.L_251:
        /*0004*/ 	.word	0x00000082


	//----- nvinfo : EIATTR_KPARAM_INFO
	.align		4
.L_252:
        /*0008*/ 	.byte	0x04, 0x17
        /*000a*/ 	.short	(.L_254 - .L_253)
.L_253:
        /*000c*/ 	.word	0x00000000
        /*0010*/ 	.short	0x0000
        /*0012*/ 	.short	0x0000
        /*0014*/ 	.byte	0x00, 0xf0, 0xe1, 0x10


	//----- nvinfo : EIATTR_SPARSE_MMA_MASK
	.align		4
.L_254:
        /*0018*/ 	.byte	0x03, 0x50
        /*001a*/ 	.short	0x0000


	//----- nvinfo : EIATTR_MAXREG_COUNT
	.align		4
        /*001c*/ 	.byte	0x03, 0x1b
        /*001e*/ 	.short	0x00ff


	//----- nvinfo : EIATTR_MERCURY_ISA_VERSION
	.align		4
        /*0020*/ 	.byte	0x03, 0x5f
        /*0022*/ 	.short	0x0101


	//----- nvinfo : EIATTR_EXIT_INSTR_OFFSETS
	.align		4
        /*0024*/ 	.byte	0x04, 0x1c
        /*0026*/ 	.short	(.L_256 - .L_255)


	//   ....[0]....
.L_255:
        /*0028*/ 	.word	0x00000010


	//----- nvinfo : EIATTR_MAX_THREADS
	.align		4
.L_256:
        /*002c*/ 	.byte	0x04, 0x05
        /*002e*/ 	.short	(.L_258 - .L_257)
.L_257:
        /*0030*/ 	.word	0x00000100
        /*0034*/ 	.word	0x00000001
        /*0038*/ 	.word	0x00000001


	//----- nvinfo : EIATTR_CBANK_PARAM_SIZE
	.align		4
.L_258:
        /*003c*/ 	.byte	0x03, 0x19
        /*003e*/ 	.short	0x0438


	//----- nvinfo : EIATTR_PARAM_CBANK
	.align		4
        /*0040*/ 	.byte	0x04, 0x0a
        /*0042*/ 	.short	(.L_260 - .L_259)
	.align		4
.L_259:
        /*0044*/ 	.word	index@(.nv.constant0._ZN7cutlass13device_kernelIN5flash19enable_sm80_to_sm89INS1_16FlashAttnFwdSm80INS1_25CollectiveMainloopFwdSm80ILi8ELi1ELb0EN4cute5tupleIJNS5_1CILi128EEENS7_ILi48EEENS7_ILi256EEEEEELi256ENS_6half_tEfNS_4arch4Sm80ELb0ELb0ELb0ELb1ELb1ELb1ELb1ELb1EEENS1_21CollectiveEpilogueFwdINS6_IJS8_SA_S9_EEENS6_IJNS7_ILi1EEESI_SI_EEESC_SE_Li256ELb1ELb1ELb1ELb0EEENS1_36VarlenDynamicPersistentTileSchedulerILi128ELi48ELi256ELi256ELb1ELb1ELb0ELb0ELb1ELb1EEEEEEEEEvNT_6ParamsE)
        /*0048*/ 	.short	0x0210
        /*004a*/ 	.short	0x0438


	//----- nvinfo : EIATTR_SW_WAR
	.align		4
.L_260:
        /*004c*/ 	.byte	0x04, 0x36
        /*004e*/ 	.short	(.L_262 - .L_261)
.L_261:
        /*0050*/ 	.word	0x00000008
.L_262:


//--------------------- .nv.info._ZN7cutlass13device_kernelIN5flash19enable_sm80_to_sm89INS1_16FlashAttnFwdSm80INS1_25CollectiveMainloopFwdSm80ILi8ELi1ELb0EN4cute5tupleIJNS5_1CILi128EEENS7_ILi64EEENS7_ILi256EEEEEELi256ENS_6half_tEfNS_4arch4Sm80ELb0ELb1ELb0ELb0ELb1ELb0ELb1ELb1EEENS1_21CollectiveEpilogueFwdINS6_IJS8_SA_S9_EEENS6_IJNS7_ILi1EEESI_SI_EEESC_SE_Li256ELb0ELb1ELb1ELb0EEENS1_19SingleTileSchedulerILb0ELb1ELb1ELi128EEEEEEEEEvNT_6ParamsE --------------------------
	.section	.nv.info._ZN7cutlass13device_kernelIN5flash19enable_sm80_to_sm89INS1_16FlashAttnFwdSm80INS1_25CollectiveMainloopFwdSm80ILi8ELi1ELb0EN4cute5tupleIJNS5_1CILi128EEENS7_ILi64EEENS7_ILi256EEEEEELi256ENS_6half_tEfNS_4arch4Sm80ELb0ELb1ELb0ELb0ELb1ELb0ELb1ELb1EEENS1_21CollectiveEpilogueFwdINS6_IJS8_SA_S9_EEENS6_IJNS7_ILi1EEESI_SI_EEESC_SE_Li256ELb0ELb1ELb1ELb0EEENS1_19SingleTileSchedulerILb0ELb1ELb1ELi128EEEEEEEEEvNT_6ParamsE,"",@"SHT_CUDA_INFO"
	.sectionflags	@""
	.align	4


	//----- nvinfo : EIATTR_CUDA_API_VERSION
	.align		4
        /*0000*/ 	.byte	0x04, 0x37
        /*0002*/ 	.short	(.L_264 - .L_263)
.L_263:
        /*0004*/ 	.word	0x00000082


	//----- nvinfo : EIATTR_KPARAM_INFO
	.align		4
.L_264:
        /*0008*/ 	.byte	0x04, 0x17
        /*000a*/ 	.short	(.L_266 - .L_265)
.L_265:
        /*000c*/ 	.word	0x00000000
        /*0010*/ 	.short	0x0000
        /*0012*/ 	.short	0x0000
        /*0014*/ 	.byte	0x00, 0xf0, 0x61, 0x10


	//----- nvinfo : EIATTR_SPARSE_MMA_MASK
	.align		4
.L_266:
        /*0018*/ 	.byte	0x03, 0x50
        /*001a*/ 	.short	0x0000


	//----- nvinfo : EIATTR_MAXREG_COUNT
	.align		4
        /*001c*/ 	.byte	0x03, 0x1b
        /*001e*/ 	.short	0x00ff


	//----- nvinfo : EIATTR_MERCURY_ISA_VERSION
	.align		4
        /*0020*/ 	.byte	0x03, 0x5f
        /*0022*/ 	.short	0x0101


	//----- nvinfo : EIATTR_EXIT_INSTR_OFFSETS
	.align		4
        /*0024*/ 	.byte	0x04, 0x1c
        /*0026*/ 	.short	(.L_268 - .L_267)


	//   ....[0]....
.L_267:
        /*0028*/ 	.word	0x00000010


	//----- nvinfo : EIATTR_MAX_THREADS
	.align		4
.L_268:
        /*002c*/ 	.byte	0x04, 0x05
        /*002e*/ 	.short	(.L_270 - .L_269)
.L_269:
        /*0030*/ 	.word	0x00000100
        /*0034*/ 	.word	0x00000001
        /*0038*/ 	.word	0x00000001


	//----- nvinfo : EIATTR_CBANK_PARAM_SIZE
	.align		4
.L_270:
        /*003c*/ 	.byte	0x03, 0x19
        /*003e*/ 	.short	0x0418


	//----- nvinfo : EIATTR_PARAM_CBANK
	.align		4
        /*0040*/ 	.byte	0x04, 0x0a
        /*0042*/ 	.short	(.L_272 - .L_271)
	.align		4
.L_271:
        /*0044*/ 	.word	index@(.nv.constant0._ZN7cutlass13device_kernelIN5flash19enable_sm80_to_sm89INS1_16FlashAttnFwdSm80INS1_25CollectiveMainloopFwdSm80ILi8ELi1ELb0EN4cute5tupleIJNS5_1CILi128EEENS7_ILi64EEENS7_ILi256EEEEEELi256ENS_6half_tEfNS_4arch4Sm80ELb0ELb1ELb0ELb0ELb1ELb0ELb1ELb1EEENS1_21CollectiveEpilogueFwdINS6_IJS8_SA_S9_EEENS6_IJNS7_ILi1EEESI_SI_EEESC_SE_Li256ELb0ELb1ELb1ELb0EEENS1_19SingleTileSchedulerILb0ELb1ELb1ELi128EEEEEEEEEvNT_6ParamsE)
        /*0048*/ 	.short	0x0210
        /*004a*/ 	.short	0x0418


	//----- nvinfo : EIATTR_SW_WAR
	.align		4
.L_272:
        /*004c*/ 	.byte	0x04, 0x36
        /*004e*/ 	.short	(.L_274 - .L_273)
.L_273:
        /*0050*/ 	.word	0x00000008
.L_274:


//--------------------- .nv.info._ZN7cutlass13device_kernelIN5flash19enable_sm80_to_sm89INS1_16FlashAttnFwdSm80INS1_25CollectiveMainloopFwdSm80ILi8ELi1ELb0EN4cute5tupleIJNS5_1CILi128EEENS7_ILi64EEENS7_ILi256EEEEEELi256ENS_6half_tEfNS_4arch4Sm80ELb0ELb1ELb0ELb1ELb1ELb0ELb1ELb1EEENS1_21CollectiveEpilogueFwdINS6_IJS8_SA_S9_EEENS6_IJNS7_ILi1EEESI_SI_EEESC_SE_Li256ELb1ELb1ELb1ELb0EEENS1_36VarlenDynamicPersistentTileSchedulerILi128ELi64ELi256ELi256ELb1ELb1ELb0ELb1ELb0ELb1EEEEEEEEEvNT_6ParamsE --------------------------
	.section	.nv.info._ZN7cutlass13device_kernelIN5flash19enable_sm80_to_sm89INS1_16FlashAttnFwdSm80INS1_25CollectiveMainloopFwdSm80ILi8ELi1ELb0EN4cute5tupleIJNS5_1CILi128EEENS7_ILi64EEENS7_ILi256EEEEEELi256ENS_6half_tEfNS_4arch4Sm80ELb0ELb1ELb0ELb1ELb1ELb0ELb1ELb1EEENS1_21CollectiveEpilogueFwdINS6_IJS8_SA_S9_EEENS6_IJNS7_ILi1EEESI_SI_EEESC_SE_Li256ELb1ELb1ELb1ELb0EEENS1_36VarlenDynamicPersistentTileSchedulerILi128ELi64ELi256ELi256ELb1ELb1ELb0ELb1ELb0ELb1EEEEEEEEEvNT_6ParamsE,"",@"SHT_CUDA_INFO"
	.sectionflags	@""
	.align	4


	//----- nvinfo : EIATTR_CUDA_API_VERSION
	.align		4
        /*0000*/ 	.byte	0x04, 0x37
        /*0002*/ 	.short	(.L_276 - .L_275)
.L_275:
        /*0004*/ 	.word	0x00000082


	//----- nvinfo : EIATTR_KPARAM_INFO
	.align		4
.L_276:
        /*0008*/ 	.byte	0x04, 0x17
        /*000a*/ 	.short	(.L_278 - .L_277)
.L_277:
        /*000c*/ 	.word	0x00000000
        /*0010*/ 	.short	0x0000
        /*0012*/ 	.short	0x0000
        /*0014*/ 	.byte	0x00, 0xf0, 0xe1, 0x10


	//----- nvinfo : EIATTR_SPARSE_MMA_MASK
	.align		4
.L_278:
        /*0018*/ 	.byte	0x03, 0x50
        /*001a*/ 	.short	0x0000


	//----- nvinfo : EIATTR_MAXREG_COUNT
	.align		4
        /*001c*/ 	.byte	0x03, 0x1b
        /*001e*/ 	.short	0x00ff


	//----- nvinfo : EIATTR_MERCURY_ISA_VERSION
	.align		4
        /*0020*/ 	.byte	0x03, 0x5f
        /*0022*/ 	.short	0x0101


	//----- nvinfo : EIATTR_EXIT_INSTR_OFFSETS
	.align		4
        /*0024*/ 	.byte	0x04, 0x1c
        /*0026*/ 	.short	(.L_280 - .L_279)


	//   ....[0]....
.L_279:
        /*0028*/ 	.word	0x00000010


	//----- nvinfo : EIATTR_MAX_THREADS
	.align		4
.L_280:
        /*002c*/ 	.byte	0x04, 0x05
        /*002e*/ 	.short	(.L_282 - .L_281)
.L_281:
        /*0030*/ 	.word	0x00000100
        /*0034*/ 	.word	0x00000001
        /*0038*/ 	.word	0x00000001


	//----- nvinfo : EIATTR_CBANK_PARAM_SIZE
	.align		4
.L_282:
        /*003c*/ 	.byte	0x03, 0x19
        /*003e*/ 	.short	0x0438


	//----- nvinfo : EIATTR_PARAM_CBANK
	.align		4
        /*0040*/ 	.byte	0x04, 0x0a
        /*0042*/ 	.short	(.L_284 - .L_283)
	.align		4
.L_283:
        /*0044*/ 	.word	index@(.nv.constant0._ZN7cutlass13device_kernelIN5flash19enable_sm80_to_sm89INS1_16FlashAttnFwdSm80INS1_25CollectiveMainloopFwdSm80ILi8ELi1ELb0EN4cute5tupleIJNS5_1CILi128EEENS7_ILi64EEENS7_ILi256EEEEEELi256ENS_6half_tEfNS_4arch4Sm80ELb0ELb1ELb0ELb1ELb1ELb0ELb1ELb1EEENS1_21CollectiveEpilogueFwdINS6_IJS8_SA_S9_EEENS6_IJNS7_ILi1EEESI_SI_EEESC_SE_Li256ELb1ELb1ELb1ELb0EEENS1_36VarlenDynamicPersistentTileSchedulerILi128ELi64ELi256ELi256ELb1ELb1ELb0ELb1ELb0ELb1EEEEEEEEEvNT_6ParamsE)
        /*0048*/ 	.short	0x0210
        /*004a*/ 	.short	0x0438


	//----- nvinfo : EIATTR_SW_WAR
	.align		4
.L_284:
        /*004c*/ 	.byte	0x04, 0x36
        /*004e*/ 	.short	(.L_286 - .L_285)
.L_285:
        /*0050*/ 	.word	0x00000008
.L_286:


//--------------------- .nv.info._ZN7cutlass13device_kernelIN5flash19enable_sm80_to_sm89INS1_16FlashAttnFwdSm80INS1_25CollectiveMainloopFwdSm80ILi8ELi1ELb0EN4cute5tupleIJNS5_1CILi128EEENS7_ILi48EEENS7_ILi256EEEEEELi256ENS_6half_tEfNS_4arch4Sm80ELb0ELb1ELb0ELb1ELb1ELb1ELb1ELb1EEENS1_21CollectiveEpilogueFwdINS6_IJS8_SA_S9_EEENS6_IJNS7_ILi1EEESI_SI_EEESC_SE_Li256ELb1ELb1ELb1ELb0EEENS1_36VarlenDynamicPersistentTileSchedulerILi128ELi48ELi256ELi256ELb1ELb1ELb0ELb1ELb0ELb1EEEEEEEEEvNT_6ParamsE --------------------------
	.section	.nv.info._ZN7cutlass13device_kernelIN5flash19enable_sm80_to_sm89INS1_16FlashAttnFwdSm80INS1_25CollectiveMainloopFwdSm80ILi8ELi1ELb0EN4cute5tupleIJNS5_1CILi128EEENS7_ILi48EEENS7_ILi256EEEEEELi256ENS_6half_tEfNS_4arch4Sm80ELb0ELb1ELb0ELb1ELb1ELb1ELb1ELb1EEENS1_21CollectiveEpilogueFwdINS6_IJS8_SA_S9_EEENS6_IJNS7_ILi1EEESI_SI_EEESC_SE_Li256ELb1ELb1ELb1ELb0EEENS1_36VarlenDynamicPersistentTileSchedulerILi128ELi48ELi256ELi256ELb1ELb1ELb0ELb1ELb0ELb1EEEEEEEEEvNT_6ParamsE,"",@"SHT_CUDA_INFO"
	.sectionflags	@""
	.align	4


	//----- nvinfo : EIATTR_CUDA_API_VERSION
	.align		4
        /*0000*/ 	.byte	0x04, 0x37
        /*0002*/ 	.short	(.L_288 - .L_287)
.L_287:
        /*0004*/ 	.word	0x00000082


	//----- nvinfo : EIATTR_KPARAM_INFO
	.align		4
.L_288:
        /*0008*/ 	.byte	0x04, 0x17
        /*000a*/ 	.short	(.L_290 - .L_289)
.L_289:
        /*000c*/ 	.word	0x00000000
        /*0010*/ 	.short	0x0000
        /*0012*/ 	.short	0x0000
        /*0014*/ 	.byte	0x00, 0xf0, 0xe1, 0x10


	//----- nvinfo : EIATTR_SPARSE_MMA_MASK
	.align		4
.L_290:
        /*0018*/ 	.byte	0x03, 0x50
        /*001a*/ 	.short	0x0000


	//----- nvinfo : EIATTR_MAXREG_COUNT
	.align		4
        /*001c*/ 	.byte	0x03, 0x1b
        /*001e*/ 	.short	0x00ff


	//----- nvinfo : EIATTR_MERCURY_ISA_VERSION
	.align		4
        /*0020*/ 	.byte	0x03, 0x5f
        /*0022*/ 	.short	0x0101


	//----- nvinfo : EIATTR_EXIT_INSTR_OFFSETS
	.align		4
        /*0024*/ 	.byte	0x04, 0x1c
        /*0026*/ 	.short	(.L_292 - .L_291)


	//   ....[0]....
.L_291:
        /*0028*/ 	.word	0x00000010


	//----- nvinfo : EIATTR_MAX_THREADS
	.align		4
.L_292:
        /*002c*/ 	.byte	0x04, 0x05
        /*002e*/ 	.short	(.L_294 - .L_293)
.L_293:
        /*0030*/ 	.word	0x00000100
        /*0034*/ 	.word	0x00000001
        /*0038*/ 	.word	0x00000001


	//----- nvinfo : EIATTR_CBANK_PARAM_SIZE
	.align		4
.L_294:
        /*003c*/ 	.byte	0x03, 0x19
        /*003e*/ 	.short	0x0438


	//----- nvinfo : EIATTR_PARAM_CBANK
	.align		4
        /*0040*/ 	.byte	0x04, 0x0a
        /*0042*/ 	.short	(.L_296 - .L_295)
	.align		4
.L_295:
        /*0044*/ 	.word	index@(.nv.constant0._ZN7cutlass13device_kernelIN5flash19enable_sm80_to_sm89INS1_16FlashAttnFwdSm80INS1_25CollectiveMainloopFwdSm80ILi8ELi1ELb0EN4cute5tupleIJNS5_1CILi128EEENS7_ILi48EEENS7_ILi256EEEEEELi256ENS_6half_tEfNS_4arch4Sm80ELb0ELb1ELb0ELb1ELb1ELb1ELb1ELb1EEENS1_21CollectiveEpilogueFwdINS6_IJS8_SA_S9_EEENS6_IJNS7_ILi1EEESI_SI_EEESC_SE_Li256ELb1ELb1ELb1ELb0EEENS1_36VarlenDynamicPersistentTileSchedulerILi128ELi48ELi256ELi256ELb1ELb1ELb0ELb1ELb0ELb1EEEEEEEEEvNT_6ParamsE)
        /*0048*/ 	.short	0x0210
        /*004a*/ 	.short	0x0438


	//----- nvinfo : EIATTR_SW_WAR
	.align		4
.L_296:
        /*004c*/ 	.byte	0x04, 0x36
        /*004e*/ 	.short	(.L_298 - .L_297)
.L_297:
        /*0050*/ 	.word	0x00000008
.L_298:


//--------------------- .nv.info._ZN7cutlass13device_kernelIN5flash19enable_sm80_to_sm89INS1_16FlashAttnFwdSm80INS1_25CollectiveMainloopFwdSm80ILi8ELi1ELb0EN4cute5tupleIJNS5_1CILi128EEENS7_ILi96EEENS7_ILi256EEEEEELi256ENS_6half_tEfNS_4arch4Sm80ELb1ELb0ELb0ELb0ELb1ELb0ELb1ELb1EEENS1_21CollectiveEpilogueFwdINS6_IJS8_SA_S9_EEENS6_IJNS7_ILi1EEESI_SI_EEESC_SE_Li256ELb0ELb1ELb1ELb0EEENS1_30DynamicPersistentTileSchedulerILi256ELi256ELb1ELb1ELb0EEEEEEEEEvNT_6ParamsE --------------------------
	.section	.nv.info._ZN7cutlass13device_kernelIN5flash19enable_sm80_to_sm89INS1_16FlashAttnFwdSm80INS1_25CollectiveMainloopFwdSm80ILi8ELi1ELb0EN4cute5tupleIJNS5_1CILi128EEENS7_ILi96EEENS7_ILi256EEEEEELi256ENS_6half_tEfNS_4arch4Sm80ELb1ELb0ELb0ELb0ELb1ELb0ELb1ELb1EEENS1_21CollectiveEpilogueFwdINS6_IJS8_SA_S9_EEENS6_IJNS7_ILi1EEESI_SI_EEESC_SE_Li256ELb0ELb1ELb1ELb0EEENS1_30DynamicPersistentTileSchedulerILi256ELi256ELb1ELb1ELb0EEEEEEEEEvNT_6ParamsE,"",@"SHT_CUDA_INFO"
	.sectionflags	@""
	.align	4


	//----- nvinfo : EIATTR_CUDA_API_VERSION
	.align		4
        /*0000*/ 	.byte	0x04, 0x37
        /*0002*/ 	.short	(.L_300 - .L_299)
.L_299:
        /*0004*/ 	.word	0x00000082


	//----- nvinfo : EIATTR_KPARAM_INFO
	.align		4
.L_300:
        /*0008*/ 	.byte	0x04, 0x17
        /*000a*/ 	.short	(.L_302 - .L_301)
.L_301:
        /*000c*/ 	.word	0x00000000
        /*0010*/ 	.short	0x0000
        /*0012*/ 	.short	0x0000
        /*0014*/ 	.byte	0x00, 0xf0, 0xa1, 0x10


	//----- nvinfo : EIATTR_SPARSE_MMA_MASK
	.align		4
.L_302:
        /*0018*/ 	.byte	0x03, 0x50
        /*001a*/ 	.short	0x0000


	//----- nvinfo : EIATTR_MAXREG_COUNT
	.align		4
        /*001c*/ 	.byte	0x03, 0x1b
        /*001e*/ 	.short	0x00ff


	//----- nvinfo : EIATTR_MERCURY_ISA_VERSION
	.align		4
        /*0020*/ 	.byte	0x03, 0x5f
        /*0022*/ 	.short	0x0101


	//----- nvinfo : EIATTR_EXIT_INSTR_OFFSETS
	.align		4
        /*0024*/ 	.byte	0x04, 0x1c
        /*0026*/ 	.short	(.L_304 - .L_303)


	//   ....[0]....
.L_303:
        /*0028*/ 	.word	0x00000010


	//----- nvinfo : EIATTR_MAX_THREADS
	.align		4
.L_304:
        /*002c*/ 	.byte	0x04, 0x05
        /*002e*/ 	.short	(.L_306 - .L_305)
.L_305:
        /*0030*/ 	.word	0x00000100
        /*0034*/ 	.word	0x00000001
        /*0038*/ 	.word	0x00000001


	//----- nvinfo : EIATTR_CBANK_PARAM_SIZE
	.align		4
.L_306:
        /*003c*/ 	.byte	0x03, 0x19
        /*003e*/ 	.short	0x0428


	//----- nvinfo : EIATTR_PARAM_CBANK
	.align		4
        /*0040*/ 	.byte	0x04, 0x0a
        /*0042*/ 	.short	(.L_308 - .L_307)
	.align		4
.L_307:
        /*0044*/ 	.word	index@(.nv.constant0._ZN7cutlass13device_kernelIN5flash19enable_sm80_to_sm89INS1_16FlashAttnFwdSm80INS1_25CollectiveMainloopFwdSm80ILi8ELi1ELb0EN4cute5tupleIJNS5_1CILi128EEENS7_ILi96EEENS7_ILi256EEEEEELi256ENS_6half_tEfNS_4arch4Sm80ELb1ELb0ELb0ELb0ELb1ELb0ELb1ELb1EEENS1_21CollectiveEpilogueFwdINS6_IJS8_SA_S9_EEENS6_IJNS7_ILi1EEESI_SI_EEESC_SE_Li256ELb0ELb1ELb1ELb0EEENS1_30DynamicPersistentTileSchedulerILi256ELi256ELb1ELb1ELb0EEEEEEEEEvNT_6ParamsE)
        /*0048*/ 	.short	0x0210
        /*004a*/ 	.short	0x0428


	//----- nvinfo : EIATTR_SW_WAR
	.align		4
.L_308:
        /*004c*/ 	.byte	0x04, 0x36
        /*004e*/ 	.short	(.L_310 - .L_309)
.L_309:
        /*0050*/ 	.word	0x00000008
.L_310:


//--------------------- .nv.info._ZN7cutlass13device_kernelIN5flash19enable_sm80_to_sm89INS1_16FlashAttnFwdSm80INS1_25CollectiveMainloopFwdSm80ILi8ELi1ELb0EN4cute5tupleIJNS5_1CILi128EEENS7_ILi64EEENS7_ILi256EEEEEELi256ENS_6half_tEfNS_4arch4Sm80ELb1ELb0ELb0ELb1ELb1ELb0ELb1ELb1EEENS1_21CollectiveEpilogueFwdINS6_IJS8_SA_S9_EEENS6_IJNS7_ILi1EEESI_SI_EEESC_SE_Li256ELb1ELb1ELb1ELb0EEENS1_36VarlenDynamicPersistentTileSchedulerILi128ELi64ELi256ELi256ELb1ELb1ELb0ELb1ELb1ELb1EEEEEEEEEvNT_6ParamsE --------------------------
	.section	.nv.info._ZN7cutlass13device_kernelIN5flash19enable_sm80_to_sm89INS1_16FlashAttnFwdSm80INS1_25CollectiveMainloopFwdSm80ILi8ELi1ELb0EN4cute5tupleIJNS5_1CILi128EEENS7_ILi64EEENS7_ILi256EEEEEELi256ENS_6half_tEfNS_4arch4Sm80ELb1ELb0ELb0ELb1ELb1ELb0ELb1ELb1EEENS1_21CollectiveEpilogueFwdINS6_IJS8_SA_S9_EEENS6_IJNS7_ILi1EEESI_SI_EEESC_SE_Li256ELb1ELb1ELb1ELb0EEENS1_36VarlenDynamicPersistentTileSchedulerILi128ELi64ELi256ELi256ELb1ELb1ELb0ELb1ELb1ELb1EEEEEEEEEvNT_6ParamsE,"",@"SHT_CUDA_INFO"
	.sectionflags	@""
	.align	4


	//----- nvinfo : EIATTR_CUDA_API_VERSION
	.align		4
        /*0000*/ 	.byte	0x04, 0x37
        /*0002*/ 	.short	(.L_312 - .L_311)
.L_311:
        /*0004*/ 	.word	0x00000082


	//----- nvinfo : EIATTR_KPARAM_INFO
	.align		4
.L_312:
        /*0008*/ 	.byte	0x04, 0x17
        /*000a*/ 	.short	(.L_314 - .L_313)
.L_313:
        /*000c*/ 	.word	0x00000000
        /*0010*/ 	.short	0x0000
        /*0012*/ 	.short	0x0000
        /*0014*/ 	.byte	0x00, 0xf0, 0xe1, 0x10


	//----- nvinfo : EIATTR_SPARSE_MMA_MASK
	.align		4
.L_314:
        /*0018*/ 	.byte	0x03, 0x50
        /*001a*/ 	.short	0x0000


	//----- nvinfo : EIATTR_MAXREG_COUNT
	.align		4
        /*001c*/ 	.byte	0x03, 0x1b
        /*001e*/ 	.short	0x00ff


	//----- nvinfo : EIATTR_MERCURY_ISA_VERSION
	.align		4
        /*0020*/ 	.byte	0x03, 0x5f
        /*0022*/ 	.short	0x0101


	//----- nvinfo : EIATTR_EXIT_INSTR_OFFSETS
	.align		4
        /*0024*/ 	.byte	0x04, 0x1c
        /*0026*/ 	.short	(.L_316 - .L_315)


	//   ....[0]....
.L_315:
        /*0028*/ 	.word	0x00000010


	//----- nvinfo : EIATTR_MAX_THREADS
	.align		4
.L_316:
        /*002c*/ 	.byte	0x04, 0x05
        /*002e*/ 	.short	(.L_318 - .L_317)
.L_317:
        /*0030*/ 	.word	0x00000100
        /*0034*/ 	.word	0x00000001
        /*0038*/ 	.word	0x00000001


	//----- nvinfo : EIATTR_CBANK_PARAM_SIZE
	.align		4
.L_318:
        /*003c*/ 	.byte	0x03, 0x19
        /*003e*/ 	.short	0x0438


	//----- nvinfo : EIATTR_PARAM_CBANK
	.align		4
        /*0040*/ 	.byte	0x04, 0x0a
        /*0042*/ 	.short	(.L_320 - .L_319)
	.align		4
.L_319:
        /*0044*/ 	.word	index@(.nv.constant0._ZN7cutlass13device_kernelIN5flash19enable_sm80_to_sm89INS1_16FlashAttnFwdSm80INS1_25CollectiveMainloopFwdSm80ILi8ELi1ELb0EN4cute5tupleIJNS5_1CILi128EEENS7_ILi64EEENS7_ILi256EEEEEELi256ENS_6half_tEfNS_4arch4Sm80ELb1ELb0ELb0ELb1ELb1ELb0ELb1ELb1EEENS1_21CollectiveEpilogueFwdINS6_IJS8_SA_S9_EEENS6_IJNS7_ILi1EEESI_SI_EEESC_SE_Li256ELb1ELb1ELb1ELb0EEENS1_36VarlenDynamicPersistentTileSchedulerILi128ELi64ELi256ELi256ELb1ELb1ELb0ELb1ELb1ELb1EEEEEEEEEvNT_6ParamsE)
        /*0048*/ 	.short	0x0210
        /*004a*/ 	.short	0x0438


	//----- nvinfo : EIATTR_SW_WAR
	.align		4
.L_320:
        /*004c*/ 	.byte	0x04, 0x36
        /*004e*/ 	.short	(.L_322 - .L_321)
.L_321:
        /*0050*/ 	.word	0x00000008
.L_322:


//--------------------- .nv.info._ZN7cutlass13device_kernelIN5flash19enable_sm80_to_sm89INS1_16FlashAttnFwdSm80INS1_25CollectiveMainloopFwdSm80ILi8ELi1ELb0EN4cute5tupleIJNS5_1CILi128EEENS7_ILi48EEENS7_ILi256EEEEEELi256ENS_6half_tEfNS_4arch4Sm80ELb1ELb0ELb0ELb1ELb1ELb1ELb1ELb1EEENS1_21CollectiveEpilogueFwdINS6_IJS8_SA_S9_EEENS6_IJNS7_ILi1EEESI_SI_EEESC_SE_Li256ELb1ELb1ELb1ELb0EEENS1_36VarlenDynamicPersistentTileSchedulerILi128ELi48ELi256ELi256ELb1ELb1ELb0ELb1ELb1ELb1EEEEEEEEEvNT_6ParamsE --------------------------
	.section	.nv.info._ZN7cutlass13device_kernelIN5flash19enable_sm80_to_sm89INS1_16FlashAttnFwdSm80INS1_25CollectiveMainloopFwdSm80ILi8ELi1ELb0EN4cute5tupleIJNS5_1CILi128EEENS7_ILi48EEENS7_ILi256EEEEEELi256ENS_6half_tEfNS_4arch4Sm80ELb1ELb0ELb0ELb1ELb1ELb1ELb1ELb1EEENS1_21CollectiveEpilogueFwdINS6_IJS8_SA_S9_EEENS6_IJNS7_ILi1EEESI_SI_EEESC_SE_Li256ELb1ELb1ELb1ELb0EEENS1_36VarlenDynamicPersistentTileSchedulerILi128ELi48ELi256ELi256ELb1ELb1ELb0ELb1ELb1ELb1EEEEEEEEEvNT_6ParamsE,"",@"SHT_CUDA_INFO"
	.sectionflags	@""
	.align	4


	//----- nvinfo : EIATTR_CUDA_API_VERSION
	.align		4
        /*0000*/ 	.byte	0x04, 0x37
        /*0002*/ 	.short	(.L_324 - .L_323)
.L_323:
        /*0004*/ 	.word	0x00000082


	//----- nvinfo : EIATTR_KPARAM_INFO
	.align		4
.L_324:
        /*0008*/ 	.byte	0x04, 0x17
        /*000a*/ 	.short	(.L_326 - .L_325)
.L_325:
        /*000c*/ 	.word	0x00000000
        /*0010*/ 	.short	0x0000
        /*0012*/ 	.short	0x0000
        /*0014*/ 	.byte	0x00, 0xf0, 0xe1, 0x10


	//----- nvinfo : EIATTR_SPARSE_MMA_MASK
	.align		4
.L_326:
        /*0018*/ 	.byte	0x03, 0x50
        /*001a*/ 	.short	0x0000


	//----- nvinfo : EIATTR_MAXREG_COUNT
	.align		4
        /*001c*/ 	.byte	0x03, 0x1b
        /*001e*/ 	.short	0x00ff


	//----- nvinfo : EIATTR_MERCURY_ISA_VERSION
	.align		4
        /*0020*/ 	.byte	0x03, 0x5f
        /*0022*/ 	.short	0x0101


	//----- nvinfo : EIATTR_EXIT_INSTR_OFFSETS
	.align		4
        /*0024*/ 	.byte	0x04, 0x1c
        /*0026*/ 	.short	(.L_328 - .L_327)


	//   ....[0]....
.L_327:
        /*0028*/ 	.word	0x00000010


	//----- nvinfo : EIATTR_MAX_THREADS
	.align		4
.L_328:
        /*002c*/ 	.byte	0x04, 0x05
        /*002e*/ 	.short	(.L_330 - .L_329)
.L_329:
        /*0030*/ 	.word	0x00000100
        /*0034*/ 	.word	0x00000001
        /*0038*/ 	.word	0x00000001


	//----- nvinfo : EIATTR_CBANK_PARAM_SIZE
	.align		4
.L_330:
        /*003c*/ 	.byte	0x03, 0x19
        /*003e*/ 	.short	0x0438


	//----- nvinfo : EIATTR_PARAM_CBANK
	.align		4
        /*0040*/ 	.byte	0x04, 0x0a
        /*0042*/ 	.short	(.L_332 - .L_331)
	.align		4
.L_331:
        /*0044*/ 	.word	index@(.nv.constant0._ZN7cutlass13device_kernelIN5flash19enable_sm80_to_sm89INS1_16FlashAttnFwdSm80INS1_25CollectiveMainloopFwdSm80ILi8ELi1ELb0EN4cute5tupleIJNS5_1CILi128EEENS7_ILi48EEENS7_ILi256EEEEEELi256ENS_6half_tEfNS_4arch4Sm80ELb1ELb0ELb0ELb1ELb1ELb1ELb1ELb1EEENS1_21CollectiveEpilogueFwdINS6_IJS8_SA_S9_EEENS6_IJNS7_ILi1EEESI_SI_EEESC_SE_Li256ELb1ELb1ELb1ELb0EEENS1_36VarlenDynamicPersistentTileSchedulerILi128ELi48ELi256ELi256ELb1ELb1ELb0ELb1ELb1ELb1EEEEEEEEEvNT_6ParamsE)
        /*0048*/ 	.short	0x0210
        /*004a*/ 	.short	0x0438


	//----- nvinfo : EIATTR_SW_WAR
	.align		4
.L_332:
        /*004c*/ 	.byte	0x04, 0x36
        /*004e*/ 	.short	(.L_334 - .L_333)
.L_333:
        /*0050*/ 	.word	0x00000008
.L_334:


//--------------------- .nv.callgraph             --------------------------
	.section	.nv.callgraph,"",@"SHT_CUDA_CALLGRAPH"
	.align	4
	.sectionentsize	8
	.align		4
        /*0000*/ 	.word	0x00000000
	.align		4
        /*0004*/ 	.word	0xffffffff
	.align		4
        /*0008*/ 	.word	0x00000000
	.align		4
        /*000c*/ 	.word	0xfffffffe
	.align		4
        /*0010*/ 	.word	0x00000000
	.align		4
        /*0014*/ 	.word	0xfffffffd
	.align		4
        /*0018*/ 	.word	0x00000000
	.align		4
        /*001c*/ 	.word	0xfffffffc


//--------------------- .nv.constant4             --------------------------
	.section	.nv.constant4,"a",@progbits
	.align	8
	.align		8
.nv.constant4:
        /*0000*/ 	.dword	_ZN78_INTERNAL_7e3e92b3_42_flash_fwd_hdim256_fp16_paged_split_sm80_cu_b81ac279_33114cuda3std3__45__cpo5beginE
	.align		8
        /*0008*/ 	.dword	_ZN78_INTERNAL_7e3e92b3_42_flash_fwd_hdim256_fp16_paged_split_sm80_cu_b81ac279_33114cuda3std3__45__cpo3endE
	.align		8
        /*0010*/ 	.dword	_ZN78_INTERNAL_7e3e92b3_42_flash_fwd_hdim256_fp16_paged_split_sm80_cu_b81ac279_33114cuda3std3__45__cpo6cbeginE
	.align		8
        /*0018*/ 	.dword	_ZN78_INTERNAL_7e3e92b3_42_flash_fwd_hdim256_fp16_paged_split_sm80_cu_b81ac279_33114cuda3std3__45__cpo4cendE
	.align		8
        /*0020*/ 	.dword	_ZN78_INTERNAL_7e3e92b3_42_flash_fwd_hdim256_fp16_paged_split_sm80_cu_b81ac279_33114cuda3std3__480_GLOBAL__N__7e3e92b3_42_flash_fwd_hdim256_fp16_paged_split_sm80_cu_b81ac279_33116ignoreE
	.align		8
        /*0028*/ 	.dword	_ZN78_INTERNAL_7e3e92b3_42_flash_fwd_hdim256_fp16_paged_split_sm80_cu_b81ac279_33114cuda3std3__419piecewise_constructE
	.align		8
        /*0030*/ 	.dword	_ZN78_INTERNAL_7e3e92b3_42_flash_fwd_hdim256_fp16_paged_split_sm80_cu_b81ac279_33114cuda3std3__48in_placeE
	.align		8
        /*0038*/ 	.dword	_ZN78_INTERNAL_7e3e92b3_42_flash_fwd_hdim256_fp16_paged_split_sm80_cu_b81ac279_33114cuda3std6ranges3__45__cpo4swapE
	.align		8
        /*0040*/ 	.dword	_ZN78_INTERNAL_7e3e92b3_42_flash_fwd_hdim256_fp16_paged_split_sm80_cu_b81ac279_33114cuda3std6ranges3__45__cpo9iter_moveE
	.align		8
        /*0048*/ 	.dword	_ZN78_INTERNAL_7e3e92b3_42_flash_fwd_hdim256_fp16_paged_split_sm80_cu_b81ac279_33114cute7productE
	.align		8
        /*0050*/ 	.dword	_ZN78_INTERNAL_7e3e92b3_42_flash_fwd_hdim256_fp16_paged_split_sm80_cu_b81ac279_33114cute1_E


//--------------------- .text._ZN7cutlass13device_kernelIN5flash19enable_sm80_to_sm89INS1_16FlashAttnFwdSm80INS1_25CollectiveMainloopFwdSm80ILi8ELi1ELb1EN4cute5tupleIJNS5_1CILi128EEENS7_ILi64EEENS7_ILi256EEEEEELi256ENS_6half_tEfNS_4arch4Sm80ELb0ELb0ELb0ELb0ELb1ELb0ELb1ELb1EEENS1_21CollectiveEpilogueFwdINS6_IJS8_SA_S9_EEENS6_IJNS7_ILi1EEESI_SI_EEESC_SE_Li256ELb0ELb1ELb1ELb0EEENS1_19SingleTileSchedulerILb0ELb1ELb1ELi128EEEEEEEEEvNT_6ParamsE --------------------------
	.section	.text._ZN7cutlass13device_kernelIN5flash19enable_sm80_to_sm89INS1_16FlashAttnFwdSm80INS1_25CollectiveMainloopFwdSm80ILi8ELi1ELb1EN4cute5tupleIJNS5_1CILi128EEENS7_ILi64EEENS7_ILi256EEEEEELi256ENS_6half_tEfNS_4arch4Sm80ELb0ELb0ELb0ELb0ELb1ELb0ELb1ELb1EEENS1_21CollectiveEpilogueFwdINS6_IJS8_SA_S9_EEENS6_IJNS7_ILi1EEESI_SI_EEESC_SE_Li256ELb0ELb1ELb1ELb0EEENS1_19SingleTileSchedulerILb0ELb1ELb1ELi128EEEEEEEEEvNT_6ParamsE,"ax",@progbits
	.align	128
.text._ZN7cutlass13device_kernelIN5flash19enable_sm80_to_sm89INS1_16FlashAttnFwdSm80INS1_25CollectiveMainloopFwdSm80ILi8ELi1ELb1EN4cute5tupleIJNS5_1CILi128EEENS7_ILi64EEENS7_ILi256EEEEEELi256ENS_6half_tEfNS_4arch4Sm80ELb0ELb0ELb0ELb0ELb1ELb0ELb1ELb1EEENS1_21CollectiveEpilogueFwdINS6_IJS8_SA_S9_EEENS6_IJNS7_ILi1EEESI_SI_EEESC_SE_Li256ELb0ELb1ELb1ELb0EEENS1_19SingleTileSchedulerILb0ELb1ELb1ELi128EEEEEEEEEvNT_6ParamsE:
        .type           _ZN7cutlass13device_kernelIN5flash19enable_sm80_to_sm89INS1_16FlashAttnFwdSm80INS1_25CollectiveMainloopFwdSm80ILi8ELi1ELb1EN4cute5tupleIJNS5_1CILi128EEENS7_ILi64EEENS7_ILi256EEEEEELi256ENS_6half_tEfNS_4arch4Sm80ELb0ELb0ELb0ELb0ELb1ELb0ELb1ELb1EEENS1_21CollectiveEpilogueFwdINS6_IJS8_SA_S9_EEENS6_IJNS7_ILi1EEESI_SI_EEESC_SE_Li256ELb0ELb1ELb1ELb0EEENS1_19SingleTileSchedulerILb0ELb1ELb1ELi128EEEEEEEEEvNT_6ParamsE,@function
        .size           _ZN7cutlass13device_kernelIN5flash19enable_sm80_to_sm89INS1_16FlashAttnFwdSm80INS1_25CollectiveMainloopFwdSm80ILi8ELi1ELb1EN4cute5tupleIJNS5_1CILi128EEENS7_ILi64EEENS7_ILi256EEEEEELi256ENS_6half_tEfNS_4arch4Sm80ELb0ELb0ELb0ELb0ELb1ELb0ELb1ELb1EEENS1_21CollectiveEpilogueFwdINS6_IJS8_SA_S9_EEENS6_IJNS7_ILi1EEESI_SI_EEESC_SE_Li256ELb0ELb1ELb1ELb0EEENS1_19SingleTileSchedulerILb0ELb1ELb1ELi128EEEEEEEEEvNT_6ParamsE,(.L_x_18 - _ZN7cutlass13device_kernelIN5flash19enable_sm80_to_sm89INS1_16FlashAttnFwdSm80INS1_25CollectiveMainloopFwdSm80ILi8ELi1ELb1EN4cute5tupleIJNS5_1CILi128EEENS7_ILi64EEENS7_ILi256EEEEEELi256ENS_6half_tEfNS_4arch4Sm80ELb0ELb0ELb0ELb0ELb1ELb0ELb1ELb1EEENS1_21CollectiveEpilogueFwdINS6_IJS8_SA_S9_EEENS6_IJNS7_ILi1EEESI_SI_EEESC_SE_Li256ELb0ELb1ELb1ELb0EEENS1_19SingleTileSchedulerILb0ELb1ELb1ELi128EEEEEEEEEvNT_6ParamsE)
        .other          _ZN7cutlass13device_kernelIN5flash19enable_sm80_to_sm89INS1_16FlashAttnFwdSm80INS1_25CollectiveMainloopFwdSm80ILi8ELi1ELb1EN4cute5tupleIJNS5_1CILi128EEENS7_ILi64EEENS7_ILi256EEEEEELi256ENS_6half_tEfNS_4arch4Sm80ELb0ELb0ELb0ELb0ELb1ELb0ELb1ELb1EEENS1_21CollectiveEpilogueFwdINS6_IJS8_SA_S9_EEENS6_IJNS7_ILi1EEESI_SI_EEESC_SE_Li256ELb0ELb1ELb1ELb0EEENS1_19SingleTileSchedulerILb0ELb1ELb1ELi128EEEEEEEEEvNT_6ParamsE,@"STO_CUDA_ENTRY STV_DEFAULT"
_ZN7cutlass13device_kernelIN5flash19enable_sm80_to_sm89INS1_16FlashAttnFwdSm80INS1_25CollectiveMainloopFwdSm80ILi8ELi1ELb1EN4cute5tupleIJNS5_1CILi128EEENS7_ILi64EEENS7_ILi256EEEEEELi256ENS_6half_tEfNS_4arch4Sm80ELb0ELb0ELb0ELb0ELb1ELb0ELb1ELb1EEENS1_21CollectiveEpilogueFwdINS6_IJS8_SA_S9_EEENS6_IJNS7_ILi1EEESI_SI_EEESC_SE_Li256ELb0ELb1ELb1ELb0EEENS1_19SingleTileSchedulerILb0ELb1ELb1ELi128EEEEEEEEEvNT_6ParamsE:
[----:B------:R-:W-:Y:S01]  /*0000*/  LDC R1, c[0x0][0x28] ;  /* 0x00000a00ff017b82 */ /* 0x000fe20000000800 */
[----:B------:R-:W-:Y:S05]  /*0010*/  EXIT ;  /* 0x000000000000794d */ /* 0x000fea0003800000 */
.L_x_0:
[----:B------:R-:W-:-:S00]  /*0020*/  BRA `(.L_x_0) ;  /* 0xfffffffc00fc7947 */ /* 0x000fc0000383ffff */
[----:B------:R-:W-:-:S00]  /*0030*/  NOP ;  /* 0x0000000000007918 */ /* 0x000fc00000000000 */
        /* <DEDUP_REMOVED lines=12> */
.L_x_18:


//--------------------- .text._ZN7cutlass13device_kernelIN5flash19enable_sm80_to_sm89INS1_16FlashAttnFwdSm80INS1_25CollectiveMainloopFwdSm80ILi8ELi1ELb1EN4cute5tupleIJNS5_1CILi128EEENS7_ILi48EEENS7_ILi256EEEEEELi256ENS_6half_tEfNS_4arch4Sm80ELb0ELb0ELb0ELb1ELb1ELb0ELb1ELb1EEENS1_21CollectiveEpilogueFwdINS6_IJS8_SA_S9_EEENS6_IJNS7_ILi1EEESI_SI_EEESC_SE_Li256ELb1ELb1ELb1ELb0EEENS1_36VarlenDynamicPersistentTileSchedulerILi128ELi48ELi256ELi256ELb1ELb1ELb0ELb0ELb1ELb1EEEEEEEEEvNT_6ParamsE --------------------------
	.section	.text._ZN7cutlass13device_kernelIN5flash19enable_sm80_to_sm89INS1_16FlashAttnFwdSm80INS1_25CollectiveMainloopFwdSm80ILi8ELi1ELb1EN4cute5tupleIJNS5_1CILi128EEENS7_ILi48EEENS7_ILi256EEEEEELi256ENS_6half_tEfNS_4arch4Sm80ELb0ELb0ELb0ELb1ELb1ELb0ELb1ELb1EEENS1_21CollectiveEpilogueFwdINS6_IJS8_SA_S9_EEENS6_IJNS7_ILi1EEESI_SI_EEESC_SE_Li256ELb1ELb1ELb1ELb0EEENS1_36VarlenDynamicPersistentTileSchedulerILi128ELi48ELi256ELi256ELb1ELb1ELb0ELb0ELb1ELb1EEEEEEEEEvNT_6ParamsE,"ax",@progbits
	.align	128
.text._ZN7cutlass13device_kernelIN5flash19enable_sm80_to_sm89INS1_16FlashAttnFwdSm80INS1_25CollectiveMainloopFwdSm80ILi8ELi1ELb1EN4cute5tupleIJNS5_1CILi128EEENS7_ILi48EEENS7_ILi256EEEEEELi256ENS_6half_tEfNS_4arch4Sm80ELb0ELb0ELb0ELb1ELb1ELb0ELb1ELb1EEENS1_21CollectiveEpilogueFwdINS6_IJS8_SA_S9_EEENS6_IJNS7_ILi1EEESI_SI_EEESC_SE_Li256ELb1ELb1ELb1ELb0EEENS1_36VarlenDynamicPersistentTileSchedulerILi128ELi48ELi256ELi256ELb1ELb1ELb0ELb0ELb1ELb1EEEEEEEEEvNT_6ParamsE:
        .type           _ZN7cutlass13device_kernelIN5flash19enable_sm80_to_sm89INS1_16FlashAttnFwdSm80INS1_25CollectiveMainloopFwdSm80ILi8ELi1ELb1EN4cute5tupleIJNS5_1CILi128EEENS7_ILi48EEENS7_ILi256EEEEEELi256ENS_6half_tEfNS_4arch4Sm80ELb0ELb0ELb0ELb1ELb1ELb0ELb1ELb1EEENS1_21CollectiveEpilogueFwdINS6_IJS8_SA_S9_EEENS6_IJNS7_ILi1EEESI_SI_EEESC_SE_Li256ELb1ELb1ELb1ELb0EEENS1_36VarlenDynamicPersistentTileSchedulerILi128ELi48ELi256ELi256ELb1ELb1ELb0ELb0ELb1ELb1EEEEEEEEEvNT_6ParamsE,@function
        .size           _ZN7cutlass13device_kernelIN5flash19enable_sm80_to_sm89INS1_16FlashAttnFwdSm80INS1_25CollectiveMainloopFwdSm80ILi8ELi1ELb1EN4cute5tupleIJNS5_1CILi128EEENS7_ILi48EEENS7_ILi256EEEEEELi256ENS_6half_tEfNS_4arch4Sm80ELb0ELb0ELb0ELb1ELb1ELb0ELb1ELb1EEENS1_21CollectiveEpilogueFwdINS6_IJS8_SA_S9_EEENS6_IJNS7_ILi1EEESI_SI_EEESC_SE_Li256ELb1ELb1ELb1ELb0EEENS1_36VarlenDynamicPersistentTileSchedulerILi128ELi48ELi256ELi256ELb1ELb1ELb0ELb0ELb1ELb1EEEEEEEEEvNT_6ParamsE,(.L_x_19 - _ZN7cutlass13device_kernelIN5flash19enable_sm80_to_sm89INS1_16FlashAttnFwdSm80INS1_25CollectiveMainloopFwdSm80ILi8ELi1ELb1EN4cute5tupleIJNS5_1CILi128EEENS7_ILi48EEENS7_ILi256EEEEEELi256ENS_6half_tEfNS_4arch4Sm80ELb0ELb0ELb0ELb1ELb1ELb0ELb1ELb1EEENS1_21CollectiveEpilogueFwdINS6_IJS8_SA_S9_EEENS6_IJNS7_ILi1EEESI_SI_EEESC_SE_Li256ELb1ELb1ELb1ELb0EEENS1_36VarlenDynamicPersistentTileSchedulerILi128ELi48ELi256ELi256ELb1ELb1ELb0ELb0ELb1ELb1EEEEEEEEEvNT_6ParamsE)
        .other          _ZN7cutlass13device_kernelIN5flash19enable_sm80_to_sm89INS1_16FlashAttnFwdSm80INS1_25CollectiveMainloopFwdSm80ILi8ELi1ELb1EN4cute5tupleIJNS5_1CILi128EEENS7_ILi48EEENS7_ILi256EEEEEELi256ENS_6half_tEfNS_4arch4Sm80ELb0ELb0ELb0ELb1ELb1ELb0ELb1ELb1EEENS1_21CollectiveEpilogueFwdINS6_IJS8_SA_S9_EEENS6_IJNS7_ILi1EEESI_SI_EEESC_SE_Li256ELb1ELb1ELb1ELb0EEENS1_36VarlenDynamicPersistentTileSchedulerILi128ELi48ELi256ELi256ELb1ELb1ELb0ELb0ELb1ELb1EEEEEEEEEvNT_6ParamsE,@"STO_CUDA_ENTRY STV_DEFAULT"
_ZN7cutlass13device_kernelIN5flash19enable_sm80_to_sm89INS1_16FlashAttnFwdSm80INS1_25CollectiveMainloopFwdSm80ILi8ELi1ELb1EN4cute5tupleIJNS5_1CILi128EEENS7_ILi48EEENS7_ILi256EEEEEELi256ENS_6half_tEfNS_4arch4Sm80ELb0ELb0ELb0ELb1ELb1ELb0ELb1ELb1EEENS1_21CollectiveEpilogueFwdINS6_IJS8_SA_S9_EEENS6_IJNS7_ILi1EEESI_SI_EEESC_SE_Li256ELb1ELb1ELb1ELb0EEENS1_36VarlenDynamicPersistentTileSchedulerILi128ELi48ELi256ELi256ELb1ELb1ELb0ELb0ELb1ELb1EEEEEEEEEvNT_6ParamsE:
[----:B------:R-:W-:Y:S01]  /*0000*/  LDC R1, c[0x0][0x28] ;  /* 0x00000a00ff017b82 */ /* 0x000fe20000000800 */
[----:B------:R-:W-:Y:S05]  /*0010*/  EXIT ;  /* 0x000000000000794d */ /* 0x000fea0003800000 */
.L_x_1:
        /* <DEDUP_REMOVED lines=14> */
.L_x_19:


//--------------------- .text._ZN7cutlass13device_kernelIN5flash19enable_sm80_to_sm89INS1_16FlashAttnFwdSm80INS1_25CollectiveMainloopFwdSm80ILi8ELi1ELb0EN4cute5tupleIJNS5_1CILi128EEENS7_ILi32EEENS7_ILi256EEEEEELi256ENS_6half_tEfNS_4arch4Sm80ELb0ELb0ELb0ELb1ELb1ELb1ELb1ELb1EEENS1_21CollectiveEpilogueFwdINS6_IJS8_SA_S9_EEENS6_IJNS7_ILi1EEESI_SI_EEESC_SE_Li256ELb1ELb1ELb1ELb0EEENS1_36VarlenDynamicPersistentTileSchedulerILi128ELi32ELi256ELi256ELb1ELb1ELb0ELb0ELb1ELb1EEEEEEEEEvNT_6ParamsE --------------------------
	.section	.text._ZN7cutlass13device_kernelIN5flash19enable_sm80_to_sm89INS1_16FlashAttnFwdSm80INS1_25CollectiveMainloopFwdSm80ILi8ELi1ELb0EN4cute5tupleIJNS5_1CILi128EEENS7_ILi32EEENS7_ILi256EEEEEELi256ENS_6half_tEfNS_4arch4Sm80ELb0ELb0ELb0ELb1ELb1ELb1ELb1ELb1EEENS1_21CollectiveEpilogueFwdINS6_IJS8_SA_S9_EEENS6_IJNS7_ILi1EEESI_SI_EEESC_SE_Li256ELb1ELb1ELb1ELb0EEENS1_36VarlenDynamicPersistentTileSchedulerILi128ELi32ELi256ELi256ELb1ELb1ELb0ELb0ELb1ELb1EEEEEEEEEvNT_6ParamsE,"ax",@progbits
	.align	128
.text._ZN7cutlass13device_kernelIN5flash19enable_sm80_to_sm89INS1_16FlashAttnFwdSm80INS1_25CollectiveMainloopFwdSm80ILi8ELi1ELb0EN4cute5tupleIJNS5_1CILi128EEENS7_ILi32EEENS7_ILi256EEEEEELi256ENS_6half_tEfNS_4arch4Sm80ELb0ELb0ELb0ELb1ELb1ELb1ELb1ELb1EEENS1_21CollectiveEpilogueFwdINS6_IJS8_SA_S9_EEENS6_IJNS7_ILi1EEESI_SI_EEESC_SE_Li256ELb1ELb1ELb1ELb0EEENS1_36VarlenDynamicPersistentTileSchedulerILi128ELi32ELi256ELi256ELb1ELb1ELb0ELb0ELb1ELb1EEEEEEEEEvNT_6ParamsE:
        .type           _ZN7cutlass13device_kernelIN5flash19enable_sm80_to_sm89INS1_16FlashAttnFwdSm80INS1_25CollectiveMainloopFwdSm80ILi8ELi1ELb0EN4cute5tupleIJNS5_1CILi128EEENS7_ILi32EEENS7_ILi256EEEEEELi256ENS_6half_tEfNS_4arch4Sm80ELb0ELb0ELb0ELb1ELb1ELb1ELb1ELb1EEENS1_21CollectiveEpilogueFwdINS6_IJS8_SA_S9_EEENS6_IJNS7_ILi1EEESI_SI_EEESC_SE_Li256ELb1ELb1ELb1ELb0EEENS1_36VarlenDynamicPersistentTileSchedulerILi128ELi32ELi256ELi256ELb1ELb1ELb0ELb0ELb1ELb1EEEEEEEEEvNT_6ParamsE,@function
        .size           _ZN7cutlass13device_kernelIN5flash19enable_sm80_to_sm89INS1_16FlashAttnFwdSm80INS1_25CollectiveMainloopFwdSm80ILi8ELi1ELb0EN4cute5tupleIJNS5_1CILi128EEENS7_ILi32EEENS7_ILi256EEEEEELi256ENS_6half_tEfNS_4arch4Sm80ELb0ELb0ELb0ELb1ELb1ELb1ELb1ELb1EEENS1_21CollectiveEpilogueFwdINS6_IJS8_SA_S9_EEENS6_IJNS7_ILi1EEESI_SI_EEESC_SE_Li256ELb1ELb1ELb1ELb0EEENS1_36VarlenDynamicPersistentTileSchedulerILi128ELi32ELi256ELi256ELb1ELb1ELb0ELb0ELb1ELb1EEEEEEEEEvNT_6ParamsE,(.L_x_20 - _ZN7cutlass13device_kernelIN5flash19enable_sm80_to_sm89INS1_16FlashAttnFwdSm80INS1_25CollectiveMainloopFwdSm80ILi8ELi1ELb0EN4cute5tupleIJNS5_1CILi128EEENS7_ILi32EEENS7_ILi256EEEEEELi256ENS_6half_tEfNS_4arch4Sm80ELb0ELb0ELb0ELb1ELb1ELb1ELb1ELb1EEENS1_21CollectiveEpilogueFwdINS6_IJS8_SA_S9_EEENS6_IJNS7_ILi1EEESI_SI_EEESC_SE_Li256ELb1ELb1ELb1ELb0EEENS1_36VarlenDynamicPersistentTileSchedulerILi128ELi32ELi256ELi256ELb1ELb1ELb0ELb0ELb1ELb1EEEEEEEEEvNT_6ParamsE)
        .other          _ZN7cutlass13device_kernelIN5flash19enable_sm80_to_sm89INS1_16FlashAttnFwdSm80INS1_25CollectiveMainloopFwdSm80ILi8ELi1ELb0EN4cute5tupleIJNS5_1CILi128EEENS7_ILi32EEENS7_ILi256EEEEEELi256ENS_6half_tEfNS_4arch4Sm80ELb0ELb0ELb0ELb1ELb1ELb1ELb1ELb1EEENS1_21CollectiveEpilogueFwdINS6_IJS8_SA_S9_EEENS6_IJNS7_ILi1EEESI_SI_EEESC_SE_Li256ELb1ELb1ELb1ELb0EEENS1_36VarlenDynamicPersistentTileSchedulerILi128ELi32ELi256ELi256ELb1ELb1ELb0ELb0ELb1ELb1EEEEEEEEEvNT_6ParamsE,@"STO_CUDA_ENTRY STV_DEFAULT"
_ZN7cutlass13device_kernelIN5flash19enable_sm80_to_sm89INS1_16FlashAttnFwdSm80INS1_25CollectiveMainloopFwdSm80ILi8ELi1ELb0EN4cute5tupleIJNS5_1CILi128EEENS7_ILi32EEENS7_ILi256EEEEEELi256ENS_6half_tEfNS_4arch4Sm80ELb0ELb0ELb0ELb1ELb1ELb1ELb1ELb1EEENS1_21CollectiveEpilogueFwdINS6_IJS8_SA_S9_EEENS6_IJNS7_ILi1EEESI_SI_EEESC_SE_Li256ELb1ELb1ELb1ELb0EEENS1_36VarlenDynamicPersistentTileSchedulerILi128ELi32ELi256ELi256ELb1ELb1ELb0ELb0ELb1ELb1EEEEEEEEEvNT_6ParamsE:
[----:B------:R-:W-:Y:S01]  /*0000*/  LDC R1, c[0x0][0x28] ;  /* 0x00000a00ff017b82 */ /* 0x000fe20000000800 */
[----:B------:R-:W-:Y:S05]  /*0010*/  EXIT ;  /* 0x000000000000794d */ /* 0x000fea0003800000 */
.L_x_2:
        /* <DEDUP_REMOVED lines=14> */
.L_x_20:


//--------------------- .text._ZN7cutlass13device_kernelIN5flash19enable_sm80_to_sm89INS1_16FlashAttnFwdSm80INS1_25CollectiveMainloopFwdSm80ILi8ELi1ELb1EN4cute5tupleIJNS5_1CILi128EEENS7_ILi48EEENS7_ILi256EEEEEELi256ENS_6half_tEfNS_4arch4Sm80ELb0ELb1ELb0ELb0ELb1ELb0ELb1ELb1EEENS1_21CollectiveEpilogueFwdINS6_IJS8_SA_S9_EEENS6_IJNS7_ILi1EEESI_SI_EEESC_SE_Li256ELb0ELb1ELb1ELb0EEENS1_19SingleTileSchedulerILb0ELb1ELb1ELi128EEEEEEEEEvNT_6ParamsE --------------------------
	.section	.text._ZN7cutlass13device_kernelIN5flash19enable_sm80_to_sm89INS1_16FlashAttnFwdSm80INS1_25CollectiveMainloopFwdSm80ILi8ELi1ELb1EN4cute5tupleIJNS5_1CILi128EEENS7_ILi48EEENS7_ILi256EEEEEELi256ENS_6half_tEfNS_4arch4Sm80ELb0ELb1ELb0ELb0ELb1ELb0ELb1ELb1EEENS1_21CollectiveEpilogueFwdINS6_IJS8_SA_S9_EEENS6_IJNS7_ILi1EEESI_SI_EEESC_SE_Li256ELb0ELb1ELb1ELb0EEENS1_19SingleTileSchedulerILb0ELb1ELb1ELi128EEEEEEEEEvNT_6ParamsE,"ax",@progbits
	.align	128
.text._ZN7cutlass13device_kernelIN5flash19enable_sm80_to_sm89INS1_16FlashAttnFwdSm80INS1_25CollectiveMainloopFwdSm80ILi8ELi1ELb1EN4cute5tupleIJNS5_1CILi128EEENS7_ILi48EEENS7_ILi256EEEEEELi256ENS_6half_tEfNS_4arch4Sm80ELb0ELb1ELb0ELb0ELb1ELb0ELb1ELb1EEENS1_21CollectiveEpilogueFwdINS6_IJS8_SA_S9_EEENS6_IJNS7_ILi1EEESI_SI_EEESC_SE_Li256ELb0ELb1ELb1ELb0EEENS1_19SingleTileSchedulerILb0ELb1ELb1ELi128EEEEEEEEEvNT_6ParamsE:
        .type           _ZN7cutlass13device_kernelIN5flash19enable_sm80_to_sm89INS1_16FlashAttnFwdSm80INS1_25CollectiveMainloopFwdSm80ILi8ELi1ELb1EN4cute5tupleIJNS5_1CILi128EEENS7_ILi48EEENS7_ILi256EEEEEELi256ENS_6half_tEfNS_4arch4Sm80ELb0ELb1ELb0ELb0ELb1ELb0ELb1ELb1EEENS1_21CollectiveEpilogueFwdINS6_IJS8_SA_S9_EEENS6_IJNS7_ILi1EEESI_SI_EEESC_SE_Li256ELb0ELb1ELb1ELb0EEENS1_19SingleTileSchedulerILb0ELb1ELb1ELi128EEEEEEEEEvNT_6ParamsE,@function
        .size           _ZN7cutlass13device_kernelIN5flash19enable_sm80_to_sm89INS1_16FlashAttnFwdSm80INS1_25CollectiveMainloopFwdSm80ILi8ELi1ELb1EN4cute5tupleIJNS5_1CILi128EEENS7_ILi48EEENS7_ILi256EEEEEELi256ENS_6half_tEfNS_4arch4Sm80ELb0ELb1ELb0ELb0ELb1ELb0ELb1ELb1EEENS1_21CollectiveEpilogueFwdINS6_IJS8_SA_S9_EEENS6_IJNS7_ILi1EEESI_SI_EEESC_SE_Li256ELb0ELb1ELb1ELb0EEENS1_19SingleTileSchedulerILb0ELb1ELb1ELi128EEEEEEEEEvNT_6ParamsE,(.L_x_21 - _ZN7cutlass13device_kernelIN5flash19enable_sm80_to_sm89INS1_16FlashAttnFwdSm80INS1_25CollectiveMainloopFwdSm80ILi8ELi1ELb1EN4cute5tupleIJNS5_1CILi128EEENS7_ILi48EEENS7_ILi256EEEEEELi256ENS_6half_tEfNS_4arch4Sm80ELb0ELb1ELb0ELb0ELb1ELb0ELb1ELb1EEENS1_21CollectiveEpilogueFwdINS6_IJS8_SA_S9_EEENS6_IJNS7_ILi1EEESI_SI_EEESC_SE_Li256ELb0ELb1ELb1ELb0EEENS1_19SingleTileSchedulerILb0ELb1ELb1ELi128EEEEEEEEEvNT_6ParamsE)
        .other          _ZN7cutlass13device_kernelIN5flash19enable_sm80_to_sm89INS1_16FlashAttnFwdSm80INS1_25CollectiveMainloopFwdSm80ILi8ELi1ELb1EN4cute5tupleIJNS5_1CILi128EEENS7_ILi48EEENS7_ILi256EEEEEELi256ENS_6half_tEfNS_4arch4Sm80ELb0ELb1ELb0ELb0ELb1ELb0ELb1ELb1EEENS1_21CollectiveEpilogueFwdINS6_IJS8_SA_S9_EEENS6_IJNS7_ILi1EEESI_SI_EEESC_SE_Li256ELb0ELb1ELb1ELb0EEENS1_19SingleTileSchedulerILb0ELb1ELb1ELi128EEEEEEEEEvNT_6ParamsE,@"STO_CUDA_ENTRY STV_DEFAULT"
_ZN7cutlass13device_kernelIN5flash19enable_sm80_to_sm89INS1_16FlashAttnFwdSm80INS1_25CollectiveMainloopFwdSm80ILi8ELi1ELb1EN4cute5tupleIJNS5_1CILi128EEENS7_ILi48EEENS7_ILi256EEEEEELi256ENS_6half_tEfNS_4arch4Sm80ELb0ELb1ELb0ELb0ELb1ELb0ELb1ELb1EEENS1_21CollectiveEpilogueFwdINS6_IJS8_SA_S9_EEENS6_IJNS7_ILi1EEESI_SI_EEESC_SE_Li256ELb0ELb1ELb1ELb0EEENS1_19SingleTileSchedulerILb0ELb1ELb1ELi128EEEEEEEEEvNT_6ParamsE:
[----:B------:R-:W-:Y:S01]  /*0000*/  LDC R1, c[0x0][0x28] ;  /* 0x00000a00ff017b82 */ /* 0x000fe20000000800 */
[----:B------:R-:W-:Y:S05]  /*0010*/  EXIT ;  /* 0x000000000000794d */ /* 0x000fea0003800000 */
.L_x_3:
        /* <DEDUP_REMOVED lines=14> */
.L_x_21:


//--------------------- .text._ZN7cutlass13device_kernelIN5flash19enable_sm80_to_sm89INS1_16FlashAttnFwdSm80INS1_25CollectiveMainloopFwdSm80ILi8ELi1ELb1EN4cute5tupleIJNS5_1CILi128EEENS7_ILi48EEENS7_ILi256EEEEEELi256ENS_6half_tEfNS_4arch4Sm80ELb0ELb1ELb0ELb1ELb1ELb0ELb1ELb1EEENS1_21CollectiveEpilogueFwdINS6_IJS8_SA_S9_EEENS6_IJNS7_ILi1EEESI_SI_EEESC_SE_Li256ELb1ELb1ELb1ELb0EEENS1_36VarlenDynamicPersistentTileSchedulerILi128ELi48ELi256ELi256ELb1ELb1ELb0ELb1ELb0ELb1EEEEEEEEEvNT_6ParamsE --------------------------
	.section	.text._ZN7cutlass13device_kernelIN5flash19enable_sm80_to_sm89INS1_16FlashAttnFwdSm80INS1_25CollectiveMainloopFwdSm80ILi8ELi1ELb1EN4cute5tupleIJNS5_1CILi128EEENS7_ILi48EEENS7_ILi256EEEEEELi256ENS_6half_tEfNS_4arch4Sm80ELb0ELb1ELb0ELb1ELb1ELb0ELb1ELb1EEENS1_21CollectiveEpilogueFwdINS6_IJS8_SA_S9_EEENS6_IJNS7_ILi1EEESI_SI_EEESC_SE_Li256ELb1ELb1ELb1ELb0EEENS1_36VarlenDynamicPersistentTileSchedulerILi128ELi48ELi256ELi256ELb1ELb1ELb0ELb1ELb0ELb1EEEEEEEEEvNT_6ParamsE,"ax",@progbits
	.align	128
.text._ZN7cutlass13device_kernelIN5flash19enable_sm80_to_sm89INS1_16FlashAttnFwdSm80INS1_25CollectiveMainloopFwdSm80ILi8ELi1ELb1EN4cute5tupleIJNS5_1CILi128EEENS7_ILi48EEENS7_ILi256EEEEEELi256ENS_6half_tEfNS_4arch4Sm80ELb0ELb1ELb0ELb1ELb1ELb0ELb1ELb1EEENS1_21CollectiveEpilogueFwdINS6_IJS8_SA_S9_EEENS6_IJNS7_ILi1EEESI_SI_EEESC_SE_Li256ELb1ELb1ELb1ELb0EEENS1_36VarlenDynamicPersistentTileSchedulerILi128ELi48ELi256ELi256ELb1ELb1ELb0ELb1ELb0ELb1EEEEEEEEEvNT_6ParamsE:
        .type           _ZN7cutlass13device_kernelIN5flash19enable_sm80_to_sm89INS1_16FlashAttnFwdSm80INS1_25CollectiveMainloopFwdSm80ILi8ELi1ELb1EN4cute5tupleIJNS5_1CILi128EEENS7_ILi48EEENS7_ILi256EEEEEELi256ENS_6half_tEfNS_4arch4Sm80ELb0ELb1ELb0ELb1ELb1ELb0ELb1ELb1EEENS1_21CollectiveEpilogueFwdINS6_IJS8_SA_S9_EEENS6_IJNS7_ILi1EEESI_SI_EEESC_SE_Li256ELb1ELb1ELb1ELb0EEENS1_36VarlenDynamicPersistentTileSchedulerILi128ELi48ELi256ELi256ELb1ELb1ELb0ELb1ELb0ELb1EEEEEEEEEvNT_6ParamsE,@function
        .size           _ZN7cutlass13device_kernelIN5flash19enable_sm80_to_sm89INS1_16FlashAttnFwdSm80INS1_25CollectiveMainloopFwdSm80ILi8ELi1ELb1EN4cute5tupleIJNS5_1CILi128EEENS7_ILi48EEENS7_ILi256EEEEEELi256ENS_6half_tEfNS_4arch4Sm80ELb0ELb1ELb0ELb1ELb1ELb0ELb1ELb1EEENS1_21CollectiveEpilogueFwdINS6_IJS8_SA_S9_EEENS6_IJNS7_ILi1EEESI_SI_EEESC_SE_Li256ELb1ELb1ELb1ELb0EEENS1_36VarlenDynamicPersistentTileSchedulerILi128ELi48ELi256ELi256ELb1ELb1ELb0ELb1ELb0ELb1EEEEEEEEEvNT_6ParamsE,(.L_x_22 - _ZN7cutlass13device_kernelIN5flash19enable_sm80_to_sm89INS1_16FlashAttnFwdSm80INS1_25CollectiveMainloopFwdSm80ILi8ELi1ELb1EN4cute5tupleIJNS5_1CILi128EEENS7_ILi48EEENS7_ILi256EEEEEELi256ENS_6half_tEfNS_4arch4Sm80ELb0ELb1ELb0ELb1ELb1ELb0ELb1ELb1EEENS1_21CollectiveEpilogueFwdINS6_IJS8_SA_S9_EEENS6_IJNS7_ILi1EEESI_SI_EEESC_SE_Li256ELb1ELb1ELb1ELb0EEENS1_36VarlenDynamicPersistentTileSchedulerILi128ELi48ELi256ELi256ELb1ELb1ELb0ELb1ELb0ELb1EEEEEEEEEvNT_6ParamsE)
        .other          _ZN7cutlass13device_kernelIN5flash19enable_sm80_to_sm89INS1_16FlashAttnFwdSm80INS1_25CollectiveMainloopFwdSm80ILi8ELi1ELb1EN4cute5tupleIJNS5_1CILi128EEENS7_ILi48EEENS7_ILi256EEEEEELi256ENS_6half_tEfNS_4arch4Sm80ELb0ELb1ELb0ELb1ELb1ELb0ELb1ELb1EEENS1_21CollectiveEpilogueFwdINS6_IJS8_SA_S9_EEENS6_IJNS7_ILi1EEESI_SI_EEESC_SE_Li256ELb1ELb1ELb1ELb0EEENS1_36VarlenDynamicPersistentTileSchedulerILi128ELi48ELi256ELi256ELb1ELb1ELb0ELb1ELb0ELb1EEEEEEEEEvNT_6ParamsE,@"STO_CUDA_ENTRY STV_DEFAULT"
_ZN7cutlass13device_kernelIN5flash19enable_sm80_to_sm89INS1_16FlashAttnFwdSm80INS1_25CollectiveMainloopFwdSm80ILi8ELi1ELb1EN4cute5tupleIJNS5_1CILi128EEENS7_ILi48EEENS7_ILi256EEEEEELi256ENS_6half_tEfNS_4arch4Sm80ELb0ELb1ELb0ELb1ELb1ELb0ELb1ELb1EEENS1_21CollectiveEpilogueFwdINS6_IJS8_SA_S9_EEENS6_IJNS7_ILi1EEESI_SI_EEESC_SE_Li256ELb1ELb1ELb1ELb0EEENS1_36VarlenDynamicPersistentTileSchedulerILi128ELi48ELi256ELi256ELb1ELb1ELb0ELb1ELb0ELb1EEEEEEEEEvNT_6ParamsE:
[----:B------:R-:W-:Y:S01]  /*0000*/  LDC R1, c[0x0][0x28] ;  /* 0x00000a00ff017b82 */ /* 0x000fe20000000800 */
[----:B------:R-:W-:Y:S05]  /*0010*/  EXIT ;  /* 0x000000000000794d */ /* 0x000fea0003800000 */
.L_x_4:
        /* <DEDUP_REMOVED lines=14> */
.L_x_22:


//--------------------- .text._ZN7cutlass13device_kernelIN5flash19enable_sm80_to_sm89INS1_16FlashAttnFwdSm80INS1_25CollectiveMainloopFwdSm80ILi8ELi1ELb0EN4cute5tupleIJNS5_1CILi128EEENS7_ILi32EEENS7_ILi256EEEEEELi256ENS_6half_tEfNS_4arch4Sm80ELb0ELb1ELb0ELb1ELb1ELb1ELb1ELb1EEENS1_21CollectiveEpilogueFwdINS6_IJS8_SA_S9_EEENS6_IJNS7_ILi1EEESI_SI_EEESC_SE_Li256ELb1ELb1ELb1ELb0EEENS1_36VarlenDynamicPersistentTileSchedulerILi128ELi32ELi256ELi256ELb1ELb1ELb0ELb1ELb0ELb1EEEEEEEEEvNT_6ParamsE --------------------------
	.section	.text._ZN7cutlass13device_kernelIN5flash19enable_sm80_to_sm89INS1_16FlashAttnFwdSm80INS1_25CollectiveMainloopFwdSm80ILi8ELi1ELb0EN4cute5tupleIJNS5_1CILi128EEENS7_ILi32EEENS7_ILi256EEEEEELi256ENS_6half_tEfNS_4arch4Sm80ELb0ELb1ELb0ELb1ELb1ELb1ELb1ELb1EEENS1_21CollectiveEpilogueFwdINS6_IJS8_SA_S9_EEENS6_IJNS7_ILi1EEESI_SI_EEESC_SE_Li256ELb1ELb1ELb1ELb0EEENS1_36VarlenDynamicPersistentTileSchedulerILi128ELi32ELi256ELi256ELb1ELb1ELb0ELb1ELb0ELb1EEEEEEEEEvNT_6ParamsE,"ax",@progbits
	.align	128
.text._ZN7cutlass13device_kernelIN5flash19enable_sm80_to_sm89INS1_16FlashAttnFwdSm80INS1_25CollectiveMainloopFwdSm80ILi8ELi1ELb0EN4cute5tupleIJNS5_1CILi128EEENS7_ILi32EEENS7_ILi256EEEEEELi256ENS_6half_tEfNS_4arch4Sm80ELb0ELb1ELb0ELb1ELb1ELb1ELb1ELb1EEENS1_21CollectiveEpilogueFwdINS6_IJS8_SA_S9_EEENS6_IJNS7_ILi1EEESI_SI_EEESC_SE_Li256ELb1ELb1ELb1ELb0EEENS1_36VarlenDynamicPersistentTileSchedulerILi128ELi32ELi256ELi256ELb1ELb1ELb0ELb1ELb0ELb1EEEEEEEEEvNT_6ParamsE:
        .type           _ZN7cutlass13device_kernelIN5flash19enable_sm80_to_sm89INS1_16FlashAttnFwdSm80INS1_25CollectiveMainloopFwdSm80ILi8ELi1ELb0EN4cute5tupleIJNS5_1CILi128EEENS7_ILi32EEENS7_ILi256EEEEEELi256ENS_6half_tEfNS_4arch4Sm80ELb0ELb1ELb0ELb1ELb1ELb1ELb1ELb1EEENS1_21CollectiveEpilogueFwdINS6_IJS8_SA_S9_EEENS6_IJNS7_ILi1EEESI_SI_EEESC_SE_Li256ELb1ELb1ELb1ELb0EEENS1_36VarlenDynamicPersistentTileSchedulerILi128ELi32ELi256ELi256ELb1ELb1ELb0ELb1ELb0ELb1EEEEEEEEEvNT_6ParamsE,@function
        .size           _ZN7cutlass13device_kernelIN5flash19enable_sm80_to_sm89INS1_16FlashAttnFwdSm80INS1_25CollectiveMainloopFwdSm80ILi8ELi1ELb0EN4cute5tupleIJNS5_1CILi128EEENS7_ILi32EEENS7_ILi256EEEEEELi256ENS_6half_tEfNS_4arch4Sm80ELb0ELb1ELb0ELb1ELb1ELb1ELb1ELb1EEENS1_21CollectiveEpilogueFwdINS6_IJS8_SA_S9_EEENS6_IJNS7_ILi1EEESI_SI_EEESC_SE_Li256ELb1ELb1ELb1ELb0EEENS1_36VarlenDynamicPersistentTileSchedulerILi128ELi32ELi256ELi256ELb1ELb1ELb0ELb1ELb0ELb1EEEEEEEEEvNT_6ParamsE,(.L_x_23 - _ZN7cutlass13device_kernelIN5flash19enable_sm80_to_sm89INS1_16FlashAttnFwdSm80INS1_25CollectiveMainloopFwdSm80ILi8ELi1ELb0EN4cute5tupleIJNS5_1CILi128EEENS7_ILi32EEENS7_ILi256EEEEEELi256ENS_6half_tEfNS_4arch4Sm80ELb0ELb1ELb0ELb1ELb1ELb1ELb1ELb1EEENS1_21CollectiveEpilogueFwdINS6_IJS8_SA_S9_EEENS6_IJNS7_ILi1EEESI_SI_EEESC_SE_Li256ELb1ELb1ELb1ELb0EEENS1_36VarlenDynamicPersistentTileSchedulerILi128ELi32ELi256ELi256ELb1ELb1ELb0ELb1ELb0ELb1EEEEEEEEEvNT_6ParamsE)
        .other          _ZN7cutlass13device_kernelIN5flash19enable_sm80_to_sm89INS1_16FlashAttnFwdSm80INS1_25CollectiveMainloopFwdSm80ILi8ELi1ELb0EN4cute5tupleIJNS5_1CILi128EEENS7_ILi32EEENS7_ILi256EEEEEELi256ENS_6half_tEfNS_4arch4Sm80ELb0ELb1ELb0ELb1ELb1ELb1ELb1ELb1EEENS1_21CollectiveEpilogueFwdINS6_IJS8_SA_S9_EEENS6_IJNS7_ILi1EEESI_SI_EEESC_SE_Li256ELb1ELb1ELb1ELb0EEENS1_36VarlenDynamicPersistentTileSchedulerILi128ELi32ELi256ELi256ELb1ELb1ELb0ELb1ELb0ELb1EEEEEEEEEvNT_6ParamsE,@"STO_CUDA_ENTRY STV_DEFAULT"
_ZN7cutlass13device_kernelIN5flash19enable_sm80_to_sm89INS1_16FlashAttnFwdSm80INS1_25CollectiveMainloopFwdSm80ILi8ELi1ELb0EN4cute5tupleIJNS5_1CILi128EEENS7_ILi32EEENS7_ILi256EEEEEELi256ENS_6half_tEfNS_4arch4Sm80ELb0ELb1ELb0ELb1ELb1ELb1ELb1ELb1EEENS1_21CollectiveEpilogueFwdINS6_IJS8_SA_S9_EEENS6_IJNS7_ILi1EEESI_SI_EEESC_SE_Li256ELb1ELb1ELb1ELb0EEENS1_36VarlenDynamicPersistentTileSchedulerILi128ELi32ELi256ELi256ELb1ELb1ELb0ELb1ELb0ELb1EEEEEEEEEvNT_6ParamsE:
[----:B------:R-:W-:Y:S01]  /*0000*/  LDC R1, c[0x0][0x28] ;  /* 0x00000a00ff017b82 */ /* 0x000fe20000000800 */
[----:B------:R-:W-:Y:S05]  /*0010*/  EXIT ;  /* 0x000000000000794d */ /* 0x000fea0003800000 */
.L_x_5:
        /* <DEDUP_REMOVED lines=14> */
.L_x_23:


//--------------------- .text._ZN7cutlass13device_kernelIN5flash19enable_sm80_to_sm89INS1_16FlashAttnFwdSm80INS1_25CollectiveMainloopFwdSm80ILi8ELi1ELb1EN4cute5tupleIJNS5_1CILi128EEENS7_ILi64EEENS7_ILi256EEEEEELi256ENS_6half_tEfNS_4arch4Sm80ELb1ELb0ELb0ELb0ELb1ELb0ELb1ELb1EEENS1_21CollectiveEpilogueFwdINS6_IJS8_SA_S9_EEENS6_IJNS7_ILi1EEESI_SI_EEESC_SE_Li256ELb0ELb1ELb1ELb0EEENS1_30DynamicPersistentTileSchedulerILi256ELi256ELb1ELb1ELb0EEEEEEEEEvNT_6ParamsE --------------------------
	.section	.text._ZN7cutlass13device_kernelIN5flash19enable_sm80_to_sm89INS1_16FlashAttnFwdSm80INS1_25CollectiveMainloopFwdSm80ILi8ELi1ELb1EN4cute5tupleIJNS5_1CILi128EEENS7_ILi64EEENS7_ILi256EEEEEELi256ENS_6half_tEfNS_4arch4Sm80ELb1ELb0ELb0ELb0ELb1ELb0ELb1ELb1EEENS1_21CollectiveEpilogueFwdINS6_IJS8_SA_S9_EEENS6_IJNS7_ILi1EEESI_SI_EEESC_SE_Li256ELb0ELb1ELb1ELb0EEENS1_30DynamicPersistentTileSchedulerILi256ELi256ELb1ELb1ELb0EEEEEEEEEvNT_6ParamsE,"ax",@progbits
	.align	128
.text._ZN7cutlass13device_kernelIN5flash19enable_sm80_to_sm89INS1_16FlashAttnFwdSm80INS1_25CollectiveMainloopFwdSm80ILi8ELi1ELb1EN4cute5tupleIJNS5_1CILi128EEENS7_ILi64EEENS7_ILi256EEEEEELi256ENS_6half_tEfNS_4arch4Sm80ELb1ELb0ELb0ELb0ELb1ELb0ELb1ELb1EEENS1_21CollectiveEpilogueFwdINS6_IJS8_SA_S9_EEENS6_IJNS7_ILi1EEESI_SI_EEESC_SE_Li256ELb0ELb1ELb1ELb0EEENS1_30DynamicPersistentTileSchedulerILi256ELi256ELb1ELb1ELb0EEEEEEEEEvNT_6ParamsE:
        .type           _ZN7cutlass13device_kernelIN5flash19enable_sm80_to_sm89INS1_16FlashAttnFwdSm80INS1_25CollectiveMainloopFwdSm80ILi8ELi1ELb1EN4cute5tupleIJNS5_1CILi128EEENS7_ILi64EEENS7_ILi256EEEEEELi256ENS_6half_tEfNS_4arch4Sm80ELb1ELb0ELb0ELb0ELb1ELb0ELb1ELb1EEENS1_21CollectiveEpilogueFwdINS6_IJS8_SA_S9_EEENS6_IJNS7_ILi1EEESI_SI_EEESC_SE_Li256ELb0ELb1ELb1ELb0EEENS1_30DynamicPersistentTileSchedulerILi256ELi256ELb1ELb1ELb0EEEEEEEEEvNT_6ParamsE,@function
        .size           _ZN7cutlass13device_kernelIN5flash19enable_sm80_to_sm89INS1_16FlashAttnFwdSm80INS1_25CollectiveMainloopFwdSm80ILi8ELi1ELb1EN4cute5tupleIJNS5_1CILi128EEENS7_ILi64EEENS7_ILi256EEEEEELi256ENS_6half_tEfNS_4arch4Sm80ELb1ELb0ELb0ELb0ELb1ELb0ELb1ELb1EEENS1_21CollectiveEpilogueFwdINS6_IJS8_SA_S9_EEENS6_IJNS7_ILi1EEESI_SI_EEESC_SE_Li256ELb0ELb1ELb1ELb0EEENS1_30DynamicPersistentTileSchedulerILi256ELi256ELb1ELb1ELb0EEEEEEEEEvNT_6ParamsE,(.L_x_24 - _ZN7cutlass13device_kernelIN5flash19enable_sm80_to_sm89INS1_16FlashAttnFwdSm80INS1_25CollectiveMainloopFwdSm80ILi8ELi1ELb1EN4cute5tupleIJNS5_1CILi128EEENS7_ILi64EEENS7_ILi256EEEEEELi256ENS_6half_tEfNS_4arch4Sm80ELb1ELb0ELb0ELb0ELb1ELb0ELb1ELb1EEENS1_21CollectiveEpilogueFwdINS6_IJS8_SA_S9_EEENS6_IJNS7_ILi1EEESI_SI_EEESC_SE_Li256ELb0ELb1ELb1ELb0EEENS1_30DynamicPersistentTileSchedulerILi256ELi256ELb1ELb1ELb0EEEEEEEEEvNT_6ParamsE)
        .other          _ZN7cutlass13device_kernelIN5flash19enable_sm80_to_sm89INS1_16FlashAttnFwdSm80INS1_25CollectiveMainloopFwdSm80ILi8ELi1ELb1EN4cute5tupleIJNS5_1CILi128EEENS7_ILi64EEENS7_ILi256EEEEEELi256ENS_6half_tEfNS_4arch4Sm80ELb1ELb0ELb0ELb0ELb1ELb0ELb1ELb1EEENS1_21CollectiveEpilogueFwdINS6_IJS8_SA_S9_EEENS6_IJNS7_ILi1EEESI_SI_EEESC_SE_Li256ELb0ELb1ELb1ELb0EEENS1_30DynamicPersistentTileSchedulerILi256ELi256ELb1ELb1ELb0EEEEEEEEEvNT_6ParamsE,@"STO_CUDA_ENTRY STV_DEFAULT"
_ZN7cutlass13device_kernelIN5flash19enable_sm80_to_sm89INS1_16FlashAttnFwdSm80INS1_25CollectiveMainloopFwdSm80ILi8ELi1ELb1EN4cute5tupleIJNS5_1CILi128EEENS7_ILi64EEENS7_ILi256EEEEEELi256ENS_6half_tEfNS_4arch4Sm80ELb1ELb0ELb0ELb0ELb1ELb0ELb1ELb1EEENS1_21CollectiveEpilogueFwdINS6_IJS8_SA_S9_EEENS6_IJNS7_ILi1EEESI_SI_EEESC_SE_Li256ELb0ELb1ELb1ELb0EEENS1_30DynamicPersistentTileSchedulerILi256ELi256ELb1ELb1ELb0EEEEEEEEEvNT_6ParamsE:
[----:B------:R-:W-:Y:S01]  /*0000*/  LDC R1, c[0x0][0x28] ;  /* 0x00000a00ff017b82 */ /* 0x000fe20000000800 */
[----:B------:R-:W-:Y:S05]  /*0010*/  EXIT ;  /* 0x000000000000794d */ /* 0x000fea0003800000 */
.L_x_6:
        /* <DEDUP_REMOVED lines=14> */
.L_x_24:


//--------------------- .text._ZN7cutlass13device_kernelIN5flash19enable_sm80_to_sm89INS1_16FlashAttnFwdSm80INS1_25CollectiveMainloopFwdSm80ILi8ELi1ELb1EN4cute5tupleIJNS5_1CILi128EEENS7_ILi48EEENS7_ILi256EEEEEELi256ENS_6half_tEfNS_4arch4Sm80ELb1ELb0ELb0ELb1ELb1ELb0ELb1ELb1EEENS1_21CollectiveEpilogueFwdINS6_IJS8_SA_S9_EEENS6_IJNS7_ILi1EEESI_SI_EEESC_SE_Li256ELb1ELb1ELb1ELb0EEENS1_36VarlenDynamicPersistentTileSchedulerILi128ELi48ELi256ELi256ELb1ELb1ELb0ELb1ELb1ELb1EEEEEEEEEvNT_6ParamsE --------------------------
	.section	.text._ZN7cutlass13device_kernelIN5flash19enable_sm80_to_sm89INS1_16FlashAttnFwdSm80INS1_25CollectiveMainloopFwdSm80ILi8ELi1ELb1EN4cute5tupleIJNS5_1CILi128EEENS7_ILi48EEENS7_ILi256EEEEEELi256ENS_6half_tEfNS_4arch4Sm80ELb1ELb0ELb0ELb1ELb1ELb0ELb1ELb1EEENS1_21CollectiveEpilogueFwdINS6_IJS8_SA_S9_EEENS6_IJNS7_ILi1EEESI_SI_EEESC_SE_Li256ELb1ELb1ELb1ELb0EEENS1_36VarlenDynamicPersistentTileSchedulerILi128ELi48ELi256ELi256ELb1ELb1ELb0ELb1ELb1ELb1EEEEEEEEEvNT_6ParamsE,"ax",@progbits
	.align	128
.text._ZN7cutlass13device_kernelIN5flash19enable_sm80_to_sm89INS1_16FlashAttnFwdSm80INS1_25CollectiveMainloopFwdSm80ILi8ELi1ELb1EN4cute5tupleIJNS5_1CILi128EEENS7_ILi48EEENS7_ILi256EEEEEELi256ENS_6half_tEfNS_4arch4Sm80ELb1ELb0ELb0ELb1ELb1ELb0ELb1ELb1EEENS1_21CollectiveEpilogueFwdINS6_IJS8_SA_S9_EEENS6_IJNS7_ILi1EEESI_SI_EEESC_SE_Li256ELb1ELb1ELb1ELb0EEENS1_36VarlenDynamicPersistentTileSchedulerILi128ELi48ELi256ELi256ELb1ELb1ELb0ELb1ELb1ELb1EEEEEEEEEvNT_6ParamsE:
        .type           _ZN7cutlass13device_kernelIN5flash19enable_sm80_to_sm89INS1_16FlashAttnFwdSm80INS1_25CollectiveMainloopFwdSm80ILi8ELi1ELb1EN4cute5tupleIJNS5_1CILi128EEENS7_ILi48EEENS7_ILi256EEEEEELi256ENS_6half_tEfNS_4arch4Sm80ELb1ELb0ELb0ELb1ELb1ELb0ELb1ELb1EEENS1_21CollectiveEpilogueFwdINS6_IJS8_SA_S9_EEENS6_IJNS7_ILi1EEESI_SI_EEESC_SE_Li256ELb1ELb1ELb1ELb0EEENS1_36VarlenDynamicPersistentTileSchedulerILi128ELi48ELi256ELi256ELb1ELb1ELb0ELb1ELb1ELb1EEEEEEEEEvNT_6ParamsE,@function
        .size           _ZN7cutlass13device_kernelIN5flash19enable_sm80_to_sm89INS1_16FlashAttnFwdSm80INS1_25CollectiveMainloopFwdSm80ILi8ELi1ELb1EN4cute5tupleIJNS5_1CILi128EEENS7_ILi48EEENS7_ILi256EEEEEELi256ENS_6half_tEfNS_4arch4Sm80ELb1ELb0ELb0ELb1ELb1ELb0ELb1ELb1EEENS1_21CollectiveEpilogueFwdINS6_IJS8_SA_S9_EEENS6_IJNS7_ILi1EEESI_SI_EEESC_SE_Li256ELb1ELb1ELb1ELb0EEENS1_36VarlenDynamicPersistentTileSchedulerILi128ELi48ELi256ELi256ELb1ELb1ELb0ELb1ELb1ELb1EEEEEEEEEvNT_6ParamsE,(.L_x_25 - _ZN7cutlass13device_kernelIN5flash19enable_sm80_to_sm89INS1_16FlashAttnFwdSm80INS1_25CollectiveMainloopFwdSm80ILi8ELi1ELb1EN4cute5tupleIJNS5_1CILi128EEENS7_ILi48EEENS7_ILi256EEEEEELi256ENS_6half_tEfNS_4arch4Sm80ELb1ELb0ELb0ELb1ELb1ELb0ELb1ELb1EEENS1_21CollectiveEpilogueFwdINS6_IJS8_SA_S9_EEENS6_IJNS7_ILi1EEESI_SI_EEESC_SE_Li256ELb1ELb1ELb1ELb0EEENS1_36VarlenDynamicPersistentTileSchedulerILi128ELi48ELi256ELi256ELb1ELb1ELb0ELb1ELb1ELb1EEEEEEEEEvNT_6ParamsE)
        .other          _ZN7cutlass13device_kernelIN5flash19enable_sm80_to_sm89INS1_16FlashAttnFwdSm80INS1_25CollectiveMainloopFwdSm80ILi8ELi1ELb1EN4cute5tupleIJNS5_1CILi128EEENS7_ILi48EEENS7_ILi256EEEEEELi256ENS_6half_tEfNS_4arch4Sm80ELb1ELb0ELb0ELb1ELb1ELb0ELb1ELb1EEENS1_21CollectiveEpilogueFwdINS6_IJS8_SA_S9_EEENS6_IJNS7_ILi1EEESI_SI_EEESC_SE_Li256ELb1ELb1ELb1ELb0EEENS1_36VarlenDynamicPersistentTileSchedulerILi128ELi48ELi256ELi256ELb1ELb1ELb0ELb1ELb1ELb1EEEEEEEEEvNT_6ParamsE,@"STO_CUDA_ENTRY STV_DEFAULT"
_ZN7cutlass13device_kernelIN5flash19enable_sm80_to_sm89INS1_16FlashAttnFwdSm80INS1_25CollectiveMainloopFwdSm80ILi8ELi1ELb1EN4cute5tupleIJNS5_1CILi128EEENS7_ILi48EEENS7_ILi256EEEEEELi256ENS_6half_tEfNS_4arch4Sm80ELb1ELb0ELb0ELb1ELb1ELb0ELb1ELb1EEENS1_21CollectiveEpilogueFwdINS6_IJS8_SA_S9_EEENS6_IJNS7_ILi1EEESI_SI_EEESC_SE_Li256ELb1ELb1ELb1ELb0EEENS1_36VarlenDynamicPersistentTileSchedulerILi128ELi48ELi256ELi256ELb1ELb1ELb0ELb1ELb1ELb1EEEEEEEEEvNT_6ParamsE:
[----:B------:R-:W-:Y:S01]  /*0000*/  LDC R1, c[0x0][0x28] ;  /* 0x00000a00ff017b82 */ /* 0x000fe20000000800 */
[----:B------:R-:W-:Y:S05]  /*0010*/  EXIT ;  /* 0x000000000000794d */ /* 0x000fea0003800000 */
.L_x_7:
        /* <DEDUP_REMOVED lines=14> */
.L_x_25:


//--------------------- .text._ZN7cutlass13device_kernelIN5flash19enable_sm80_to_sm89INS1_16FlashAttnFwdSm80INS1_25CollectiveMainloopFwdSm80ILi8ELi1ELb0EN4cute5tupleIJNS5_1CILi128EEENS7_ILi32EEENS7_ILi256EEEEEELi256ENS_6half_tEfNS_4arch4Sm80ELb1ELb0ELb0ELb1ELb1ELb1ELb1ELb1EEENS1_21CollectiveEpilogueFwdINS6_IJS8_SA_S9_EEENS6_IJNS7_ILi1EEESI_SI_EEESC_SE_Li256ELb1ELb1ELb1ELb0EEENS1_36VarlenDynamicPersistentTileSchedulerILi128ELi32ELi256ELi256ELb1ELb1ELb0ELb1ELb1ELb1EEEEEEEEEvNT_6ParamsE --------------------------
	.section	.text._ZN7cutlass13device_kernelIN5flash19enable_sm80_to_sm89INS1_16FlashAttnFwdSm80INS1_25CollectiveMainloopFwdSm80ILi8ELi1ELb0EN4cute5tupleIJNS5_1CILi128EEENS7_ILi32EEENS7_ILi256EEEEEELi256ENS_6half_tEfNS_4arch4Sm80ELb1ELb0ELb0ELb1ELb1ELb1ELb1ELb1EEENS1_21CollectiveEpilogueFwdINS6_IJS8_SA_S9_EEENS6_IJNS7_ILi1EEESI_SI_EEESC_SE_Li256ELb1ELb1ELb1ELb0EEENS1_36VarlenDynamicPersistentTileSchedulerILi128ELi32ELi256ELi256ELb1ELb1ELb0ELb1ELb1ELb1EEEEEEEEEvNT_6ParamsE,"ax",@progbits
	.align	128
.text._ZN7cutlass13device_kernelIN5flash19enable_sm80_to_sm89INS1_16FlashAttnFwdSm80INS1_25CollectiveMainloopFwdSm80ILi8ELi1ELb0EN4cute5tupleIJNS5_1CILi128EEENS7_ILi32EEENS7_ILi256EEEEEELi256ENS_6half_tEfNS_4arch4Sm80ELb1ELb0ELb0ELb1ELb1ELb1ELb1ELb1EEENS1_21CollectiveEpilogueFwdINS6_IJS8_SA_S9_EEENS6_IJNS7_ILi1EEESI_SI_EEESC_SE_Li256ELb1ELb1ELb1ELb0EEENS1_36VarlenDynamicPersistentTileSchedulerILi128ELi32ELi256ELi256ELb1ELb1ELb0ELb1ELb1ELb1EEEEEEEEEvNT_6ParamsE:
        .type           _ZN7cutlass13device_kernelIN5flash19enable_sm80_to_sm89INS1_16FlashAttnFwdSm80INS1_25CollectiveMainloopFwdSm80ILi8ELi1ELb0EN4cute5tupleIJNS5_1CILi128EEENS7_ILi32EEENS7_ILi256EEEEEELi256ENS_6half_tEfNS_4arch4Sm80ELb1ELb0ELb0ELb1ELb1ELb1ELb1ELb1EEENS1_21CollectiveEpilogueFwdINS6_IJS8_SA_S9_EEENS6_IJNS7_ILi1EEESI_SI_EEESC_SE_Li256ELb1ELb1ELb1ELb0EEENS1_36VarlenDynamicPersistentTileSchedulerILi128ELi32ELi256ELi256ELb1ELb1ELb0ELb1ELb1ELb1EEEEEEEEEvNT_6ParamsE,@function
        .size           _ZN7cutlass13device_kernelIN5flash19enable_sm80_to_sm89INS1_16FlashAttnFwdSm80INS1_25CollectiveMainloopFwdSm80ILi8ELi1ELb0EN4cute5tupleIJNS5_1CILi128EEENS7_ILi32EEENS7_ILi256EEEEEELi256ENS_6half_tEfNS_4arch4Sm80ELb1ELb0ELb0ELb1ELb1ELb1ELb1ELb1EEENS1_21CollectiveEpilogueFwdINS6_IJS8_SA_S9_EEENS6_IJNS7_ILi1EEESI_SI_EEESC_SE_Li256ELb1ELb1ELb1ELb0EEENS1_36VarlenDynamicPersistentTileSchedulerILi128ELi32ELi256ELi256ELb1ELb1ELb0ELb1ELb1ELb1EEEEEEEEEvNT_6ParamsE,(.L_x_26 - _ZN7cutlass13device_kernelIN5flash19enable_sm80_to_sm89INS1_16FlashAttnFwdSm80INS1_25CollectiveMainloopFwdSm80ILi8ELi1ELb0EN4cute5tupleIJNS5_1CILi128EEENS7_ILi32EEENS7_ILi256EEEEEELi256ENS_6half_tEfNS_4arch4Sm80ELb1ELb0ELb0ELb1ELb1ELb1ELb1ELb1EEENS1_21CollectiveEpilogueFwdINS6_IJS8_SA_S9_EEENS6_IJNS7_ILi1EEESI_SI_EEESC_SE_Li256ELb1ELb1ELb1ELb0EEENS1_36VarlenDynamicPersistentTileSchedulerILi128ELi32ELi256ELi256ELb1ELb1ELb0ELb1ELb1ELb1EEEEEEEEEvNT_6ParamsE)
        .other          _ZN7cutlass13device_kernelIN5flash19enable_sm80_to_sm89INS1_16FlashAttnFwdSm80INS1_25CollectiveMainloopFwdSm80ILi8ELi1ELb0EN4cute5tupleIJNS5_1CILi128EEENS7_ILi32EEENS7_ILi256EEEEEELi256ENS_6half_tEfNS_4arch4Sm80ELb1ELb0ELb0ELb1ELb1ELb1ELb1ELb1EEENS1_21CollectiveEpilogueFwdINS6_IJS8_SA_S9_EEENS6_IJNS7_ILi1EEESI_SI_EEESC_SE_Li256ELb1ELb1ELb1ELb0EEENS1_36VarlenDynamicPersistentTileSchedulerILi128ELi32ELi256ELi256ELb1ELb1ELb0ELb1ELb1ELb1EEEEEEEEEvNT_6ParamsE,@"STO_CUDA_ENTRY STV_DEFAULT"
_ZN7cutlass13device_kernelIN5flash19enable_sm80_to_sm89INS1_16FlashAttnFwdSm80INS1_25CollectiveMainloopFwdSm80ILi8ELi1ELb0EN4cute5tupleIJNS5_1CILi128EEENS7_ILi32EEENS7_ILi256EEEEEELi256ENS_6half_tEfNS_4arch4Sm80ELb1ELb0ELb0ELb1ELb1ELb1ELb1ELb1EEENS1_21CollectiveEpilogueFwdINS6_IJS8_SA_S9_EEENS6_IJNS7_ILi1EEESI_SI_EEESC_SE_Li256ELb1ELb1ELb1ELb0EEENS1_36VarlenDynamicPersistentTileSchedulerILi128ELi32ELi256ELi256ELb1ELb1ELb0ELb1ELb1ELb1EEEEEEEEEvNT_6ParamsE:
[----:B------:R-:W-:Y:S01]  /*0000*/  LDC R1, c[0x0][0x28] ;  /* 0x00000a00ff017b82 */ /* 0x000fe20000000800 */
[----:B------:R-:W-:Y:S05]  /*0010*/  EXIT ;  /* 0x000000000000794d */ /* 0x000fea0003800000 */
.L_x_8:
        /* <DEDUP_REMOVED lines=14> */
.L_x_26:


//--------------------- .text._ZN7cutlass13device_kernelIN5flash19enable_sm80_to_sm89INS1_16FlashAttnFwdSm80INS1_25CollectiveMainloopFwdSm80ILi8ELi1ELb0EN4cute5tupleIJNS5_1CILi128EEENS7_ILi96EEENS7_ILi256EEEEEELi256ENS_6half_tEfNS_4arch4Sm80ELb0ELb0ELb0ELb0ELb1ELb0ELb1ELb1EEENS1_21CollectiveEpilogueFwdINS6_IJS8_SA_S9_EEENS6_IJNS7_ILi1EEESI_SI_EEESC_SE_Li256ELb0ELb1ELb1ELb0EEENS1_19SingleTileSchedulerILb0ELb1ELb1ELi128EEEEEEEEEvNT_6ParamsE --------------------------
	.section	.text._ZN7cutlass13device_kernelIN5flash19enable_sm80_to_sm89INS1_16FlashAttnFwdSm80INS1_25CollectiveMainloopFwdSm80ILi8ELi1ELb0EN4cute5tupleIJNS5_1CILi128EEENS7_ILi96EEENS7_ILi256EEEEEELi256ENS_6half_tEfNS_4arch4Sm80ELb0ELb0ELb0ELb0ELb1ELb0ELb1ELb1EEENS1_21CollectiveEpilogueFwdINS6_IJS8_SA_S9_EEENS6_IJNS7_ILi1EEESI_SI_EEESC_SE_Li256ELb0ELb1ELb1ELb0EEENS1_19SingleTileSchedulerILb0ELb1ELb1ELi128EEEEEEEEEvNT_6ParamsE,"ax",@progbits
	.align	128
.text._ZN7cutlass13device_kernelIN5flash19enable_sm80_to_sm89INS1_16FlashAttnFwdSm80INS1_25CollectiveMainloopFwdSm80ILi8ELi1ELb0EN4cute5tupleIJNS5_1CILi128EEENS7_ILi96EEENS7_ILi256EEEEEELi256ENS_6half_tEfNS_4arch4Sm80ELb0ELb0ELb0ELb0ELb1ELb0ELb1ELb1EEENS1_21CollectiveEpilogueFwdINS6_IJS8_SA_S9_EEENS6_IJNS7_ILi1EEESI_SI_EEESC_SE_Li256ELb0ELb1ELb1ELb0EEENS1_19SingleTileSchedulerILb0ELb1ELb1ELi128EEEEEEEEEvNT_6ParamsE:
        .type           _ZN7cutlass13device_kernelIN5flash19enable_sm80_to_sm89INS1_16FlashAttnFwdSm80INS1_25CollectiveMainloopFwdSm80ILi8ELi1ELb0EN4cute5tupleIJNS5_1CILi128EEENS7_ILi96EEENS7_ILi256EEEEEELi256ENS_6half_tEfNS_4arch4Sm80ELb0ELb0ELb0ELb0ELb1ELb0ELb1ELb1EEENS1_21CollectiveEpilogueFwdINS6_IJS8_SA_S9_EEENS6_IJNS7_ILi1EEESI_SI_EEESC_SE_Li256ELb0ELb1ELb1ELb0EEENS1_19SingleTileSchedulerILb0ELb1ELb1ELi128EEEEEEEEEvNT_6ParamsE,@function
        .size           _ZN7cutlass13device_kernelIN5flash19enable_sm80_to_sm89INS1_16FlashAttnFwdSm80INS1_25CollectiveMainloopFwdSm80ILi8ELi1ELb0EN4cute5tupleIJNS5_1CILi128EEENS7_ILi96EEENS7_ILi256EEEEEELi256ENS_6half_tEfNS_4arch4Sm80ELb0ELb0ELb0ELb0ELb1ELb0ELb1ELb1EEENS1_21CollectiveEpilogueFwdINS6_IJS8_SA_S9_EEENS6_IJNS7_ILi1EEESI_SI_EEESC_SE_Li256ELb0ELb1ELb1ELb0EEENS1_19SingleTileSchedulerILb0ELb1ELb1ELi128EEEEEEEEEvNT_6ParamsE,(.L_x_27 - _ZN7cutlass13device_kernelIN5flash19enable_sm80_to_sm89INS1_16FlashAttnFwdSm80INS1_25CollectiveMainloopFwdSm80ILi8ELi1ELb0EN4cute5tupleIJNS5_1CILi128EEENS7_ILi96EEENS7_ILi256EEEEEELi256ENS_6half_tEfNS_4arch4Sm80ELb0ELb0ELb0ELb0ELb1ELb0ELb1ELb1EEENS1_21CollectiveEpilogueFwdINS6_IJS8_SA_S9_EEENS6_IJNS7_ILi1EEESI_SI_EEESC_SE_Li256ELb0ELb1ELb1ELb0EEENS1_19SingleTileSchedulerILb0ELb1ELb1ELi128EEEEEEEEEvNT_6ParamsE)
        .other          _ZN7cutlass13device_kernelIN5flash19enable_sm80_to_sm89INS1_16FlashAttnFwdSm80INS1_25CollectiveMainloopFwdSm80ILi8ELi1ELb0EN4cute5tupleIJNS5_1CILi128EEENS7_ILi96EEENS7_ILi256EEEEEELi256ENS_6half_tEfNS_4arch4Sm80ELb0ELb0ELb0ELb0ELb1ELb0ELb1ELb1EEENS1_21CollectiveEpilogueFwdINS6_IJS8_SA_S9_EEENS6_IJNS7_ILi1EEESI_SI_EEESC_SE_Li256ELb0ELb1ELb1ELb0EEENS1_19SingleTileSchedulerILb0ELb1ELb1ELi128EEEEEEEEEvNT_6ParamsE,@"STO_CUDA_ENTRY STV_DEFAULT"
_ZN7cutlass13device_kernelIN5flash19enable_sm80_to_sm89INS1_16FlashAttnFwdSm80INS1_25CollectiveMainloopFwdSm80ILi8ELi1ELb0EN4cute5tupleIJNS5_1CILi128EEENS7_ILi96EEENS7_ILi256EEEEEELi256ENS_6half_tEfNS_4arch4Sm80ELb0ELb0ELb0ELb0ELb1ELb0ELb1ELb1EEENS1_21CollectiveEpilogueFwdINS6_IJS8_SA_S9_EEENS6_IJNS7_ILi1EEESI_SI_EEESC_SE_Li256ELb0ELb1ELb1ELb0EEENS1_19SingleTileSchedulerILb0ELb1ELb1ELi128EEEEEEEEEvNT_6ParamsE:
[----:B------:R-:W-:Y:S01]  /*0000*/  LDC R1, c[0x0][0x28] ;  /* 0x00000a00ff017b82 */ /* 0x000fe20000000800 */
[----:B------:R-:W-:Y:S05]  /*0010*/  EXIT ;  /* 0x000000000000794d */ /* 0x000fea0003800000 */
.L_x_9:
        /* <DEDUP_REMOVED lines=14> */
.L_x_27:


//--------------------- .text._ZN7cutlass13device_kernelIN5flash19enable_sm80_to_sm89INS1_16FlashAttnFwdSm80INS1_25CollectiveMainloopFwdSm80ILi8ELi1ELb0EN4cute5tupleIJNS5_1CILi128EEENS7_ILi64EEENS7_ILi256EEEEEELi256ENS_6half_tEfNS_4arch4Sm80ELb0ELb0ELb0ELb1ELb1ELb0ELb1ELb1EEENS1_21CollectiveEpilogueFwdINS6_IJS8_SA_S9_EEENS6_IJNS7_ILi1EEESI_SI_EEESC_SE_Li256ELb1ELb1ELb1ELb0EEENS1_36VarlenDynamicPersistentTileSchedulerILi128ELi64ELi256ELi256ELb1ELb1ELb0ELb0ELb1ELb1EEEEEEEEEvNT_6ParamsE --------------------------
	.section	.text._ZN7cutlass13device_kernelIN5flash19enable_sm80_to_sm89INS1_16FlashAttnFwdSm80INS1_25CollectiveMainloopFwdSm80ILi8ELi1ELb0EN4cute5tupleIJNS5_1CILi128EEENS7_ILi64EEENS7_ILi256EEEEEELi256ENS_6half_tEfNS_4arch4Sm80ELb0ELb0ELb0ELb1ELb1ELb0ELb1ELb1EEENS1_21CollectiveEpilogueFwdINS6_IJS8_SA_S9_EEENS6_IJNS7_ILi1EEESI_SI_EEESC_SE_Li256ELb1ELb1ELb1ELb0EEENS1_36VarlenDynamicPersistentTileSchedulerILi128ELi64ELi256ELi256ELb1ELb1ELb0ELb0ELb1ELb1EEEEEEEEEvNT_6ParamsE,"ax",@progbits
	.align	128
.text._ZN7cutlass13device_kernelIN5flash19enable_sm80_to_sm89INS1_16FlashAttnFwdSm80INS1_25CollectiveMainloopFwdSm80ILi8ELi1ELb0EN4cute5tupleIJNS5_1CILi128EEENS7_ILi64EEENS7_ILi256EEEEEELi256ENS_6half_tEfNS_4arch4Sm80ELb0ELb0ELb0ELb1ELb1ELb0ELb1ELb1EEENS1_21CollectiveEpilogueFwdINS6_IJS8_SA_S9_EEENS6_IJNS7_ILi1EEESI_SI_EEESC_SE_Li256ELb1ELb1ELb1ELb0EEENS1_36VarlenDynamicPersistentTileSchedulerILi128ELi64ELi256ELi256ELb1ELb1ELb0ELb0ELb1ELb1EEEEEEEEEvNT_6ParamsE:
        .type           _ZN7cutlass13device_kernelIN5flash19enable_sm80_to_sm89INS1_16FlashAttnFwdSm80INS1_25CollectiveMainloopFwdSm80ILi8ELi1ELb0EN4cute5tupleIJNS5_1CILi128EEENS7_ILi64EEENS7_ILi256EEEEEELi256ENS_6half_tEfNS_4arch4Sm80ELb0ELb0ELb0ELb1ELb1ELb0ELb1ELb1EEENS1_21CollectiveEpilogueFwdINS6_IJS8_SA_S9_EEENS6_IJNS7_ILi1EEESI_SI_EEESC_SE_Li256ELb1ELb1ELb1ELb0EEENS1_36VarlenDynamicPersistentTileSchedulerILi128ELi64ELi256ELi256ELb1ELb1ELb0ELb0ELb1ELb1EEEEEEEEEvNT_6ParamsE,@function
        .size           _ZN7cutlass13device_kernelIN5flash19enable_sm80_to_sm89INS1_16FlashAttnFwdSm80INS1_25CollectiveMainloopFwdSm80ILi8ELi1ELb0EN4cute5tupleIJNS5_1CILi128EEENS7_ILi64EEENS7_ILi256EEEEEELi256ENS_6half_tEfNS_4arch4Sm80ELb0ELb0ELb0ELb1ELb1ELb0ELb1ELb1EEENS1_21CollectiveEpilogueFwdINS6_IJS8_SA_S9_EEENS6_IJNS7_ILi1EEESI_SI_EEESC_SE_Li256ELb1ELb1ELb1ELb0EEENS1_36VarlenDynamicPersistentTileSchedulerILi128ELi64ELi256ELi256ELb1ELb1ELb0ELb0ELb1ELb1EEEEEEEEEvNT_6ParamsE,(.L_x_28 - _ZN7cutlass13device_kernelIN5flash19enable_sm80_to_sm89INS1_16FlashAttnFwdSm80INS1_25CollectiveMainloopFwdSm80ILi8ELi1ELb0EN4cute5tupleIJNS5_1CILi128EEENS7_ILi64EEENS7_ILi256EEEEEELi256ENS_6half_tEfNS_4arch4Sm80ELb0ELb0ELb0ELb1ELb1ELb0ELb1ELb1EEENS1_21CollectiveEpilogueFwdINS6_IJS8_SA_S9_EEENS6_IJNS7_ILi1EEESI_SI_EEESC_SE_Li256ELb1ELb1ELb1ELb0EEENS1_36VarlenDynamicPersistentTileSchedulerILi128ELi64ELi256ELi256ELb1ELb1ELb0ELb0ELb1ELb1EEEEEEEEEvNT_6ParamsE)
        .other          _ZN7cutlass13device_kernelIN5flash19enable_sm80_to_sm89INS1_16FlashAttnFwdSm80INS1_25CollectiveMainloopFwdSm80ILi8ELi1ELb0EN4cute5tupleIJNS5_1CILi128EEENS7_ILi64EEENS7_ILi256EEEEEELi256ENS_6half_tEfNS_4arch4Sm80ELb0ELb0ELb0ELb1ELb1ELb0ELb1ELb1EEENS1_21CollectiveEpilogueFwdINS6_IJS8_SA_S9_EEENS6_IJNS7_ILi1EEESI_SI_EEESC_SE_Li256ELb1ELb1ELb1ELb0EEENS1_36VarlenDynamicPersistentTileSchedulerILi128ELi64ELi256ELi256ELb1ELb1ELb0ELb0ELb1ELb1EEEEEEEEEvNT_6ParamsE,@"STO_CUDA_ENTRY STV_DEFAULT"
_ZN7cutlass13device_kernelIN5flash19enable_sm80_to_sm89INS1_16FlashAttnFwdSm80INS1_25CollectiveMainloopFwdSm80ILi8ELi1ELb0EN4cute5tupleIJNS5_1CILi128EEENS7_ILi64EEENS7_ILi256EEEEEELi256ENS_6half_tEfNS_4arch4Sm80ELb0ELb0ELb0ELb1ELb1ELb0ELb1ELb1EEENS1_21CollectiveEpilogueFwdINS6_IJS8_SA_S9_EEENS6_IJNS7_ILi1EEESI_SI_EEESC_SE_Li256ELb1ELb1ELb1ELb0EEENS1_36VarlenDynamicPersistentTileSchedulerILi128ELi64ELi256ELi256ELb1ELb1ELb0ELb0ELb1ELb1EEEEEEEEEvNT_6ParamsE:
[----:B------:R-:W-:Y:S01]  /*0000*/  LDC R1, c[0x0][0x28] ;  /* 0x00000a00ff017b82 */ /* 0x000fe20000000800 */
[----:B------:R-:W-:Y:S05]  /*0010*/  EXIT ;  /* 0x000000000000794d */ /* 0x000fea0003800000 */
.L_x_10:
        /* <DEDUP_REMOVED lines=14> */
.L_x_28:


//--------------------- .text._ZN7cutlass13device_kernelIN5flash19enable_sm80_to_sm89INS1_16FlashAttnFwdSm80INS1_25CollectiveMainloopFwdSm80ILi8ELi1ELb0EN4cute5tupleIJNS5_1CILi128EEENS7_ILi48EEENS7_ILi256EEEEEELi256ENS_6half_tEfNS_4arch4Sm80ELb0ELb0ELb0ELb1ELb1ELb1ELb1ELb1EEENS1_21CollectiveEpilogueFwdINS6_IJS8_SA_S9_EEENS6_IJNS7_ILi1EEESI_SI_EEESC_SE_Li256ELb1ELb1ELb1ELb0EEENS1_36VarlenDynamicPersistentTileSchedulerILi128ELi48ELi256ELi256ELb1ELb1ELb0ELb0ELb1ELb1EEEEEEEEEvNT_6ParamsE --------------------------
	.section	.text._ZN7cutlass13device_kernelIN5flash19enable_sm80_to_sm89INS1_16FlashAttnFwdSm80INS1_25CollectiveMainloopFwdSm80ILi8ELi1ELb0EN4cute5tupleIJNS5_1CILi128EEENS7_ILi48EEENS7_ILi256EEEEEELi256ENS_6half_tEfNS_4arch4Sm80ELb0ELb0ELb0ELb1ELb1ELb1ELb1ELb1EEENS1_21CollectiveEpilogueFwdINS6_IJS8_SA_S9_EEENS6_IJNS7_ILi1EEESI_SI_EEESC_SE_Li256ELb1ELb1ELb1ELb0EEENS1_36VarlenDynamicPersistentTileSchedulerILi128ELi48ELi256ELi256ELb1ELb1ELb0ELb0ELb1ELb1EEEEEEEEEvNT_6ParamsE,"ax",@progbits
	.align	128
.text._ZN7cutlass13device_kernelIN5flash19enable_sm80_to_sm89INS1_16FlashAttnFwdSm80INS1_25CollectiveMainloopFwdSm80ILi8ELi1ELb0EN4cute5tupleIJNS5_1CILi128EEENS7_ILi48EEENS7_ILi256EEEEEELi256ENS_6half_tEfNS_4arch4Sm80ELb0ELb0ELb0ELb1ELb1ELb1ELb1ELb1EEENS1_21CollectiveEpilogueFwdINS6_IJS8_SA_S9_EEENS6_IJNS7_ILi1EEESI_SI_EEESC_SE_Li256ELb1ELb1ELb1ELb0EEENS1_36VarlenDynamicPersistentTileSchedulerILi128ELi48ELi256ELi256ELb1ELb1ELb0ELb0ELb1ELb1EEEEEEEEEvNT_6ParamsE:
        .type           _ZN7cutlass13device_kernelIN5flash19enable_sm80_to_sm89INS1_16FlashAttnFwdSm80INS1_25CollectiveMainloopFwdSm80ILi8ELi1ELb0EN4cute5tupleIJNS5_1CILi128EEENS7_ILi48EEENS7_ILi256EEEEEELi256ENS_6half_tEfNS_4arch4Sm80ELb0ELb0ELb0ELb1ELb1ELb1ELb1ELb1EEENS1_21CollectiveEpilogueFwdINS6_IJS8_SA_S9_EEENS6_IJNS7_ILi1EEESI_SI_EEESC_SE_Li256ELb1ELb1ELb1ELb0EEENS1_36VarlenDynamicPersistentTileSchedulerILi128ELi48ELi256ELi256ELb1ELb1ELb0ELb0ELb1ELb1EEEEEEEEEvNT_6ParamsE,@function
        .size           _ZN7cutlass13device_kernelIN5flash19enable_sm80_to_sm89INS1_16FlashAttnFwdSm80INS1_25CollectiveMainloopFwdSm80ILi8ELi1ELb0EN4cute5tupleIJNS5_1CILi128EEENS7_ILi48EEENS7_ILi256EEEEEELi256ENS_6half_tEfNS_4arch4Sm80ELb0ELb0ELb0ELb1ELb1ELb1ELb1ELb1EEENS1_21CollectiveEpilogueFwdINS6_IJS8_SA_S9_EEENS6_IJNS7_ILi1EEESI_SI_EEESC_SE_Li256ELb1ELb1ELb1ELb0EEENS1_36VarlenDynamicPersistentTileSchedulerILi128ELi48ELi256ELi256ELb1ELb1ELb0ELb0ELb1ELb1EEEEEEEEEvNT_6ParamsE,(.L_x_29 - _ZN7cutlass13device_kernelIN5flash19enable_sm80_to_sm89INS1_16FlashAttnFwdSm80INS1_25CollectiveMainloopFwdSm80ILi8ELi1ELb0EN4cute5tupleIJNS5_1CILi128EEENS7_ILi48EEENS7_ILi256EEEEEELi256ENS_6half_tEfNS_4arch4Sm80ELb0ELb0ELb0ELb1ELb1ELb1ELb1ELb1EEENS1_21CollectiveEpilogueFwdINS6_IJS8_SA_S9_EEENS6_IJNS7_ILi1EEESI_SI_EEESC_SE_Li256ELb1ELb1ELb1ELb0EEENS1_36VarlenDynamicPersistentTileSchedulerILi128ELi48ELi256ELi256ELb1ELb1ELb0ELb0ELb1ELb1EEEEEEEEEvNT_6ParamsE)
        .other          _ZN7cutlass13device_kernelIN5flash19enable_sm80_to_sm89INS1_16FlashAttnFwdSm80INS1_25CollectiveMainloopFwdSm80ILi8ELi1ELb0EN4cute5tupleIJNS5_1CILi128EEENS7_ILi48EEENS7_ILi256EEEEEELi256ENS_6half_tEfNS_4arch4Sm80ELb0ELb0ELb0ELb1ELb1ELb1ELb1ELb1EEENS1_21CollectiveEpilogueFwdINS6_IJS8_SA_S9_EEENS6_IJNS7_ILi1EEESI_SI_EEESC_SE_Li256ELb1ELb1ELb1ELb0EEENS1_36VarlenDynamicPersistentTileSchedulerILi128ELi48ELi256ELi256ELb1ELb1ELb0ELb0ELb1ELb1EEEEEEEEEvNT_6ParamsE,@"STO_CUDA_ENTRY STV_DEFAULT"
_ZN7cutlass13device_kernelIN5flash19enable_sm80_to_sm89INS1_16FlashAttnFwdSm80INS1_25CollectiveMainloopFwdSm80ILi8ELi1ELb0EN4cute5tupleIJNS5_1CILi128EEENS7_ILi48EEENS7_ILi256EEEEEELi256ENS_6half_tEfNS_4arch4Sm80ELb0ELb0ELb0ELb1ELb1ELb1ELb1ELb1EEENS1_21CollectiveEpilogueFwdINS6_IJS8_SA_S9_EEENS6_IJNS7_ILi1EEESI_SI_EEESC_SE_Li256ELb1ELb1ELb1ELb0EEENS1_36VarlenDynamicPersistentTileSchedulerILi128ELi48ELi256ELi256ELb1ELb1ELb0ELb0ELb1ELb1EEEEEEEEEvNT_6ParamsE:
[----:B------:R-:W-:Y:S01]  /*0000*/  LDC R1, c[0x0][0x28] ;  /* 0x00000a00ff017b82 */ /* 0x000fe20000000800 */
[----:B------:R-:W-:Y:S05]  /*0010*/  EXIT ;  /* 0x000000000000794d */ /* 0x000fea0003800000 */
.L_x_11:
        /* <DEDUP_REMOVED lines=14> */
.L_x_29:


//--------------------- .text._ZN7cutlass13device_kernelIN5flash19enable_sm80_to_sm89INS1_16FlashAttnFwdSm80INS1_25CollectiveMainloopFwdSm80ILi8ELi1ELb0EN4cute5tupleIJNS5_1CILi128EEENS7_ILi64EEENS7_ILi256EEEEEELi256ENS_6half_tEfNS_4arch4Sm80ELb0ELb1ELb0ELb0ELb1ELb0ELb1ELb1EEENS1_21CollectiveEpilogueFwdINS6_IJS8_SA_S9_EEENS6_IJNS7_ILi1EEESI_SI_EEESC_SE_Li256ELb0ELb1ELb1ELb0EEENS1_19SingleTileSchedulerILb0ELb1ELb1ELi128EEEEEEEEEvNT_6ParamsE --------------------------
	.section	.text._ZN7cutlass13device_kernelIN5flash19enable_sm80_to_sm89INS1_16FlashAttnFwdSm80INS1_25CollectiveMainloopFwdSm80ILi8ELi1ELb0EN4cute5tupleIJNS5_1CILi128EEENS7_ILi64EEENS7_ILi256EEEEEELi256ENS_6half_tEfNS_4arch4Sm80ELb0ELb1ELb0ELb0ELb1ELb0ELb1ELb1EEENS1_21CollectiveEpilogueFwdINS6_IJS8_SA_S9_EEENS6_IJNS7_ILi1EEESI_SI_EEESC_SE_Li256ELb0ELb1ELb1ELb0EEENS1_19SingleTileSchedulerILb0ELb1ELb1ELi128EEEEEEEEEvNT_6ParamsE,"ax",@progbits
	.align	128
.text._ZN7cutlass13device_kernelIN5flash19enable_sm80_to_sm89INS1_16FlashAttnFwdSm80INS1_25CollectiveMainloopFwdSm80ILi8ELi1ELb0EN4cute5tupleIJNS5_1CILi128EEENS7_ILi64EEENS7_ILi256EEEEEELi256ENS_6half_tEfNS_4arch4Sm80ELb0ELb1ELb0ELb0ELb1ELb0ELb1ELb1EEENS1_21CollectiveEpilogueFwdINS6_IJS8_SA_S9_EEENS6_IJNS7_ILi1EEESI_SI_EEESC_SE_Li256ELb0ELb1ELb1ELb0EEENS1_19SingleTileSchedulerILb0ELb1ELb1ELi128EEEEEEEEEvNT_6ParamsE:
        .type           _ZN7cutlass13device_kernelIN5flash19enable_sm80_to_sm89INS1_16FlashAttnFwdSm80INS1_25CollectiveMainloopFwdSm80ILi8ELi1ELb0EN4cute5tupleIJNS5_1CILi128EEENS7_ILi64EEENS7_ILi256EEEEEELi256ENS_6half_tEfNS_4arch4Sm80ELb0ELb1ELb0ELb0ELb1ELb0ELb1ELb1EEENS1_21CollectiveEpilogueFwdINS6_IJS8_SA_S9_EEENS6_IJNS7_ILi1EEESI_SI_EEESC_SE_Li256ELb0ELb1ELb1ELb0EEENS1_19SingleTileSchedulerILb0ELb1ELb1ELi128EEEEEEEEEvNT_6ParamsE,@function
        .size           _ZN7cutlass13device_kernelIN5flash19enable_sm80_to_sm89INS1_16FlashAttnFwdSm80INS1_25CollectiveMainloopFwdSm80ILi8ELi1ELb0EN4cute5tupleIJNS5_1CILi128EEENS7_ILi64EEENS7_ILi256EEEEEELi256ENS_6half_tEfNS_4arch4Sm80ELb0ELb1ELb0ELb0ELb1ELb0ELb1ELb1EEENS1_21CollectiveEpilogueFwdINS6_IJS8_SA_S9_EEENS6_IJNS7_ILi1EEESI_SI_EEESC_SE_Li256ELb0ELb1ELb1ELb0EEENS1_19SingleTileSchedulerILb0ELb1ELb1ELi128EEEEEEEEEvNT_6ParamsE,(.L_x_30 - _ZN7cutlass13device_kernelIN5flash19enable_sm80_to_sm89INS1_16FlashAttnFwdSm80INS1_25CollectiveMainloopFwdSm80ILi8ELi1ELb0EN4cute5tupleIJNS5_1CILi128EEENS7_ILi64EEENS7_ILi256EEEEEELi256ENS_6half_tEfNS_4arch4Sm80ELb0ELb1ELb0ELb0ELb1ELb0ELb1ELb1EEENS1_21CollectiveEpilogueFwdINS6_IJS8_SA_S9_EEENS6_IJNS7_ILi1EEESI_SI_EEESC_SE_Li256ELb0ELb1ELb1ELb0EEENS1_19SingleTileSchedulerILb0ELb1ELb1ELi128EEEEEEEEEvNT_6ParamsE)
        .other          _ZN7cutlass13device_kernelIN5flash19enable_sm80_to_sm89INS1_16FlashAttnFwdSm80INS1_25CollectiveMainloopFwdSm80ILi8ELi1ELb0EN4cute5tupleIJNS5_1CILi128EEENS7_ILi64EEENS7_ILi256EEEEEELi256ENS_6half_tEfNS_4arch4Sm80ELb0ELb1ELb0ELb0ELb1ELb0ELb1ELb1EEENS1_21CollectiveEpilogueFwdINS6_IJS8_SA_S9_EEENS6_IJNS7_ILi1EEESI_SI_EEESC_SE_Li256ELb0ELb1ELb1ELb0EEENS1_19SingleTileSchedulerILb0ELb1ELb1ELi128EEEEEEEEEvNT_6ParamsE,@"STO_CUDA_ENTRY STV_DEFAULT"
_ZN7cutlass13device_kernelIN5flash19enable_sm80_to_sm89INS1_16FlashAttnFwdSm80INS1_25CollectiveMainloopFwdSm80ILi8ELi1ELb0EN4cute5tupleIJNS5_1CILi128EEENS7_ILi64EEENS7_ILi256EEEEEELi256ENS_6half_tEfNS_4arch4Sm80ELb0ELb1ELb0ELb0ELb1ELb0ELb1ELb1EEENS1_21CollectiveEpilogueFwdINS6_IJS8_SA_S9_EEENS6_IJNS7_ILi1EEESI_SI_EEESC_SE_Li256ELb0ELb1ELb1ELb0EEENS1_19SingleTileSchedulerILb0ELb1ELb1ELi128EEEEEEEEEvNT_6ParamsE:
[----:B------:R-:W-:Y:S01]  /*0000*/  LDC R1, c[0x0][0x28] ;  /* 0x00000a00ff017b82 */ /* 0x000fe20000000800 */
[----:B------:R-:W-:Y:S05]  /*0010*/  EXIT ;  /* 0x000000000000794d */ /* 0x000fea0003800000 */
.L_x_12:
        /* <DEDUP_REMOVED lines=14> */
.L_x_30:


//--------------------- .text._ZN7cutlass13device_kernelIN5flash19enable_sm80_to_sm89INS1_16FlashAttnFwdSm80INS1_25CollectiveMainloopFwdSm80ILi8ELi1ELb0EN4cute5tupleIJNS5_1CILi128EEENS7_ILi64EEENS7_ILi256EEEEEELi256ENS_6half_tEfNS_4arch4Sm80ELb0ELb1ELb0ELb1ELb1ELb0ELb1ELb1EEENS1_21CollectiveEpilogueFwdINS6_IJS8_SA_S9_EEENS6_IJNS7_ILi1EEESI_SI_EEESC_SE_Li256ELb1ELb1ELb1ELb0EEENS1_36VarlenDynamicPersistentTileSchedulerILi128ELi64ELi256ELi256ELb1ELb1ELb0ELb1ELb0ELb1EEEEEEEEEvNT_6ParamsE --------------------------
	.section	.text._ZN7cutlass13device_kernelIN5flash19enable_sm80_to_sm89INS1_16FlashAttnFwdSm80INS1_25CollectiveMainloopFwdSm80ILi8ELi1ELb0EN4cute5tupleIJNS5_1CILi128EEENS7_ILi64EEENS7_ILi256EEEEEELi256ENS_6half_tEfNS_4arch4Sm80ELb0ELb1ELb0ELb1ELb1ELb0ELb1ELb1EEENS1_21CollectiveEpilogueFwdINS6_IJS8_SA_S9_EEENS6_IJNS7_ILi1EEESI_SI_EEESC_SE_Li256ELb1ELb1ELb1ELb0EEENS1_36VarlenDynamicPersistentTileSchedulerILi128ELi64ELi256ELi256ELb1ELb1ELb0ELb1ELb0ELb1EEEEEEEEEvNT_6ParamsE,"ax",@progbits
	.align	128
.text._ZN7cutlass13device_kernelIN5flash19enable_sm80_to_sm89INS1_16FlashAttnFwdSm80INS1_25CollectiveMainloopFwdSm80ILi8ELi1ELb0EN4cute5tupleIJNS5_1CILi128EEENS7_ILi64EEENS7_ILi256EEEEEELi256ENS_6half_tEfNS_4arch4Sm80ELb0ELb1ELb0ELb1ELb1ELb0ELb1ELb1EEENS1_21CollectiveEpilogueFwdINS6_IJS8_SA_S9_EEENS6_IJNS7_ILi1EEESI_SI_EEESC_SE_Li256ELb1ELb1ELb1ELb0EEENS1_36VarlenDynamicPersistentTileSchedulerILi128ELi64ELi256ELi256ELb1ELb1ELb0ELb1ELb0ELb1EEEEEEEEEvNT_6ParamsE:
        .type           _ZN7cutlass13device_kernelIN5flash19enable_sm80_to_sm89INS1_16FlashAttnFwdSm80INS1_25CollectiveMainloopFwdSm80ILi8ELi1ELb0EN4cute5tupleIJNS5_1CILi128EEENS7_ILi64EEENS7_ILi256EEEEEELi256ENS_6half_tEfNS_4arch4Sm80ELb0ELb1ELb0ELb1ELb1ELb0ELb1ELb1EEENS1_21CollectiveEpilogueFwdINS6_IJS8_SA_S9_EEENS6_IJNS7_ILi1EEESI_SI_EEESC_SE_Li256ELb1ELb1ELb1ELb0EEENS1_36VarlenDynamicPersistentTileSchedulerILi128ELi64ELi256ELi256ELb1ELb1ELb0ELb1ELb0ELb1EEEEEEEEEvNT_6ParamsE,@function
        .size           _ZN7cutlass13device_kernelIN5flash19enable_sm80_to_sm89INS1_16FlashAttnFwdSm80INS1_25CollectiveMainloopFwdSm80ILi8ELi1ELb0EN4cute5tupleIJNS5_1CILi128EEENS7_ILi64EEENS7_ILi256EEEEEELi256ENS_6half_tEfNS_4arch4Sm80ELb0ELb1ELb0ELb1ELb1ELb0ELb1ELb1EEENS1_21CollectiveEpilogueFwdINS6_IJS8_SA_S9_EEENS6_IJNS7_ILi1EEESI_SI_EEESC_SE_Li256ELb1ELb1ELb1ELb0EEENS1_36VarlenDynamicPersistentTileSchedulerILi128ELi64ELi256ELi256ELb1ELb1ELb0ELb1ELb0ELb1EEEEEEEEEvNT_6ParamsE,(.L_x_31 - _ZN7cutlass13device_kernelIN5flash19enable_sm80_to_sm89INS1_16FlashAttnFwdSm80INS1_25CollectiveMainloopFwdSm80ILi8ELi1ELb0EN4cute5tupleIJNS5_1CILi128EEENS7_ILi64EEENS7_ILi256EEEEEELi256ENS_6half_tEfNS_4arch4Sm80ELb0ELb1ELb0ELb1ELb1ELb0ELb1ELb1EEENS1_21CollectiveEpilogueFwdINS6_IJS8_SA_S9_EEENS6_IJNS7_ILi1EEESI_SI_EEESC_SE_Li256ELb1ELb1ELb1ELb0EEENS1_36VarlenDynamicPersistentTileSchedulerILi128ELi64ELi256ELi256ELb1ELb1ELb0ELb1ELb0ELb1EEEEEEEEEvNT_6ParamsE)
        .other          _ZN7cutlass13device_kernelIN5flash19enable_sm80_to_sm89INS1_16FlashAttnFwdSm80INS1_25CollectiveMainloopFwdSm80ILi8ELi1ELb0EN4cute5tupleIJNS5_1CILi128EEENS7_ILi64EEENS7_ILi256EEEEEELi256ENS_6half_tEfNS_4arch4Sm80ELb0ELb1ELb0ELb1ELb1ELb0ELb1ELb1EEENS1_21CollectiveEpilogueFwdINS6_IJS8_SA_S9_EEENS6_IJNS7_ILi1EEESI_SI_EEESC_SE_Li256ELb1ELb1ELb1ELb0EEENS1_36VarlenDynamicPersistentTileSchedulerILi128ELi64ELi256ELi256ELb1ELb1ELb0ELb1ELb0ELb1EEEEEEEEEvNT_6ParamsE,@"STO_CUDA_ENTRY STV_DEFAULT"
_ZN7cutlass13device_kernelIN5flash19enable_sm80_to_sm89INS1_16FlashAttnFwdSm80INS1_25CollectiveMainloopFwdSm80ILi8ELi1ELb0EN4cute5tupleIJNS5_1CILi128EEENS7_ILi64EEENS7_ILi256EEEEEELi256ENS_6half_tEfNS_4arch4Sm80ELb0ELb1ELb0ELb1ELb1ELb0ELb1ELb1EEENS1_21CollectiveEpilogueFwdINS6_IJS8_SA_S9_EEENS6_IJNS7_ILi1EEESI_SI_EEESC_SE_Li256ELb1ELb1ELb1ELb0EEENS1_36VarlenDynamicPersistentTileSchedulerILi128ELi64ELi256ELi256ELb1ELb1ELb0ELb1ELb0ELb1EEEEEEEEEvNT_6ParamsE:
[----:B------:R-:W-:Y:S01]  /*0000*/  LDC R1, c[0x0][0x28] ;  /* 0x00000a00ff017b82 */ /* 0x000fe20000000800 */
[----:B------:R-:W-:Y:S05]  /*0010*/  EXIT ;  /* 0x000000000000794d */ /* 0x000fea0003800000 */
.L_x_13:
        /* <DEDUP_REMOVED lines=14> */
.L_x_31:


//--------------------- .text._ZN7cutlass13device_kernelIN5flash19enable_sm80_to_sm89INS1_16FlashAttnFwdSm80INS1_25CollectiveMainloopFwdSm80ILi8ELi1ELb0EN4cute5tupleIJNS5_1CILi128EEENS7_ILi48EEENS7_ILi256EEEEEELi256ENS_6half_tEfNS_4arch4Sm80ELb0ELb1ELb0ELb1ELb1ELb1ELb1ELb1EEENS1_21CollectiveEpilogueFwdINS6_IJS8_SA_S9_EEENS6_IJNS7_ILi1EEESI_SI_EEESC_SE_Li256ELb1ELb1ELb1ELb0EEENS1_36VarlenDynamicPersistentTileSchedulerILi128ELi48ELi256ELi256ELb1ELb1ELb0ELb1ELb0ELb1EEEEEEEEEvNT_6ParamsE --------------------------
	.section	.text._ZN7cutlass13device_kernelIN5flash19enable_sm80_to_sm89INS1_16FlashAttnFwdSm80INS1_25CollectiveMainloopFwdSm80ILi8ELi1ELb0EN4cute5tupleIJNS5_1CILi128EEENS7_ILi48EEENS7_ILi256EEEEEELi256ENS_6half_tEfNS_4arch4Sm80ELb0ELb1ELb0ELb1ELb1ELb1ELb1ELb1EEENS1_21CollectiveEpilogueFwdINS6_IJS8_SA_S9_EEENS6_IJNS7_ILi1EEESI_SI_EEESC_SE_Li256ELb1ELb1ELb1ELb0EEENS1_36VarlenDynamicPersistentTileSchedulerILi128ELi48ELi256ELi256ELb1ELb1ELb0ELb1ELb0ELb1EEEEEEEEEvNT_6ParamsE,"ax",@progbits
	.align	128
.text._ZN7cutlass13device_kernelIN5flash19enable_sm80_to_sm89INS1_16FlashAttnFwdSm80INS1_25CollectiveMainloopFwdSm80ILi8ELi1ELb0EN4cute5tupleIJNS5_1CILi128EEENS7_ILi48EEENS7_ILi256EEEEEELi256ENS_6half_tEfNS_4arch4Sm80ELb0ELb1ELb0ELb1ELb1ELb1ELb1ELb1EEENS1_21CollectiveEpilogueFwdINS6_IJS8_SA_S9_EEENS6_IJNS7_ILi1EEESI_SI_EEESC_SE_Li256ELb1ELb1ELb1ELb0EEENS1_36VarlenDynamicPersistentTileSchedulerILi128ELi48ELi256ELi256ELb1ELb1ELb0ELb1ELb0ELb1EEEEEEEEEvNT_6ParamsE:
        .type           _ZN7cutlass13device_kernelIN5flash19enable_sm80_to_sm89INS1_16FlashAttnFwdSm80INS1_25CollectiveMainloopFwdSm80ILi8ELi1ELb0EN4cute5tupleIJNS5_1CILi128EEENS7_ILi48EEENS7_ILi256EEEEEELi256ENS_6half_tEfNS_4arch4Sm80ELb0ELb1ELb0ELb1ELb1ELb1ELb1ELb1EEENS1_21CollectiveEpilogueFwdINS6_IJS8_SA_S9_EEENS6_IJNS7_ILi1EEESI_SI_EEESC_SE_Li256ELb1ELb1ELb1ELb0EEENS1_36VarlenDynamicPersistentTileSchedulerILi128ELi48ELi256ELi256ELb1ELb1ELb0ELb1ELb0ELb1EEEEEEEEEvNT_6ParamsE,@function
        .size           _ZN7cutlass13device_kernelIN5flash19enable_sm80_to_sm89INS1_16FlashAttnFwdSm80INS1_25CollectiveMainloopFwdSm80ILi8ELi1ELb0EN4cute5tupleIJNS5_1CILi128EEENS7_ILi48EEENS7_ILi256EEEEEELi256ENS_6half_tEfNS_4arch4Sm80ELb0ELb1ELb0ELb1ELb1ELb1ELb1ELb1EEENS1_21CollectiveEpilogueFwdINS6_IJS8_SA_S9_EEENS6_IJNS7_ILi1EEESI_SI_EEESC_SE_Li256ELb1ELb1ELb1ELb0EEENS1_36VarlenDynamicPersistentTileSchedulerILi128ELi48ELi256ELi256ELb1ELb1ELb0ELb1ELb0ELb1EEEEEEEEEvNT_6ParamsE,(.L_x_32 - _ZN7cutlass13device_kernelIN5flash19enable_sm80_to_sm89INS1_16FlashAttnFwdSm80INS1_25CollectiveMainloopFwdSm80ILi8ELi1ELb0EN4cute5tupleIJNS5_1CILi128EEENS7_ILi48EEENS7_ILi256EEEEEELi256ENS_6half_tEfNS_4arch4Sm80ELb0ELb1ELb0ELb1ELb1ELb1ELb1ELb1EEENS1_21CollectiveEpilogueFwdINS6_IJS8_SA_S9_EEENS6_IJNS7_ILi1EEESI_SI_EEESC_SE_Li256ELb1ELb1ELb1ELb0EEENS1_36VarlenDynamicPersistentTileSchedulerILi128ELi48ELi256ELi256ELb1ELb1ELb0ELb1ELb0ELb1EEEEEEEEEvNT_6ParamsE)
        .other          _ZN7cutlass13device_kernelIN5flash19enable_sm80_to_sm89INS1_16FlashAttnFwdSm80INS1_25CollectiveMainloopFwdSm80ILi8ELi1ELb0EN4cute5tupleIJNS5_1CILi128EEENS7_ILi48EEENS7_ILi256EEEEEELi256ENS_6half_tEfNS_4arch4Sm80ELb0ELb1ELb0ELb1ELb1ELb1ELb1ELb1EEENS1_21CollectiveEpilogueFwdINS6_IJS8_SA_S9_EEENS6_IJNS7_ILi1EEESI_SI_EEESC_SE_Li256ELb1ELb1ELb1ELb0EEENS1_36VarlenDynamicPersistentTileSchedulerILi128ELi48ELi256ELi256ELb1ELb1ELb0ELb1ELb0ELb1EEEEEEEEEvNT_6ParamsE,@"STO_CUDA_ENTRY STV_DEFAULT"
_ZN7cutlass13device_kernelIN5flash19enable_sm80_to_sm89INS1_16FlashAttnFwdSm80INS1_25CollectiveMainloopFwdSm80ILi8ELi1ELb0EN4cute5tupleIJNS5_1CILi128EEENS7_ILi48EEENS7_ILi256EEEEEELi256ENS_6half_tEfNS_4arch4Sm80ELb0ELb1ELb0ELb1ELb1ELb1ELb1ELb1EEENS1_21CollectiveEpilogueFwdINS6_IJS8_SA_S9_EEENS6_IJNS7_ILi1EEESI_SI_EEESC_SE_Li256ELb1ELb1ELb1ELb0EEENS1_36VarlenDynamicPersistentTileSchedulerILi128ELi48ELi256ELi256ELb1ELb1ELb0ELb1ELb0ELb1EEEEEEEEEvNT_6ParamsE:
[----:B------:R-:W-:Y:S01]  /*0000*/  LDC R1, c[0x0][0x28] ;  /* 0x00000a00ff017b82 */ /* 0x000fe20000000800 */
[----:B------:R-:W-:Y:S05]  /*0010*/  EXIT ;  /* 0x000000000000794d */ /* 0x000fea0003800000 */
.L_x_14:
        /* <DEDUP_REMOVED lines=14> */
.L_x_32:


//--------------------- .text._ZN7cutlass13device_kernelIN5flash19enable_sm80_to_sm89INS1_16FlashAttnFwdSm80INS1_25CollectiveMainloopFwdSm80ILi8ELi1ELb0EN4cute5tupleIJNS5_1CILi128EEENS7_ILi96EEENS7_ILi256EEEEEELi256ENS_6half_tEfNS_4arch4Sm80ELb1ELb0ELb0ELb0ELb1ELb0ELb1ELb1EEENS1_21CollectiveEpilogueFwdINS6_IJS8_SA_S9_EEENS6_IJNS7_ILi1EEESI_SI_EEESC_SE_Li256ELb0ELb1ELb1ELb0EEENS1_30DynamicPersistentTileSchedulerILi256ELi256ELb1ELb1ELb0EEEEEEEEEvNT_6ParamsE --------------------------
	.section	.text._ZN7cutlass13device_kernelIN5flash19enable_sm80_to_sm89INS1_16FlashAttnFwdSm80INS1_25CollectiveMainloopFwdSm80ILi8ELi1ELb0EN4cute5tupleIJNS5_1CILi128EEENS7_ILi96EEENS7_ILi256EEEEEELi256ENS_6half_tEfNS_4arch4Sm80ELb1ELb0ELb0ELb0ELb1ELb0ELb1ELb1EEENS1_21CollectiveEpilogueFwdINS6_IJS8_SA_S9_EEENS6_IJNS7_ILi1EEESI_SI_EEESC_SE_Li256ELb0ELb1ELb1ELb0EEENS1_30DynamicPersistentTileSchedulerILi256ELi256ELb1ELb1ELb0EEEEEEEEEvNT_6ParamsE,"ax",@progbits
	.align	128
.text._ZN7cutlass13device_kernelIN5flash19enable_sm80_to_sm89INS1_16FlashAttnFwdSm80INS1_25CollectiveMainloopFwdSm80ILi8ELi1ELb0EN4cute5tupleIJNS5_1CILi128EEENS7_ILi96EEENS7_ILi256EEEEEELi256ENS_6half_tEfNS_4arch4Sm80ELb1ELb0ELb0ELb0ELb1ELb0ELb1ELb1EEENS1_21CollectiveEpilogueFwdINS6_IJS8_SA_S9_EEENS6_IJNS7_ILi1EEESI_SI_EEESC_SE_Li256ELb0ELb1ELb1ELb0EEENS1_30DynamicPersistentTileSchedulerILi256ELi256ELb1ELb1ELb0EEEEEEEEEvNT_6ParamsE:
        .type           _ZN7cutlass13device_kernelIN5flash19enable_sm80_to_sm89INS1_16FlashAttnFwdSm80INS1_25CollectiveMainloopFwdSm80ILi8ELi1ELb0EN4cute5tupleIJNS5_1CILi128EEENS7_ILi96EEENS7_ILi256EEEEEELi256ENS_6half_tEfNS_4arch4Sm80ELb1ELb0ELb0ELb0ELb1ELb0ELb1ELb1EEENS1_21CollectiveEpilogueFwdINS6_IJS8_SA_S9_EEENS6_IJNS7_ILi1EEESI_SI_EEESC_SE_Li256ELb0ELb1ELb1ELb0EEENS1_30DynamicPersistentTileSchedulerILi256ELi256ELb1ELb1ELb0EEEEEEEEEvNT_6ParamsE,@function
        .size           _ZN7cutlass13device_kernelIN5flash19enable_sm80_to_sm89INS1_16FlashAttnFwdSm80INS1_25CollectiveMainloopFwdSm80ILi8ELi1ELb0EN4cute5tupleIJNS5_1CILi128EEENS7_ILi96EEENS7_ILi256EEEEEELi256ENS_6half_tEfNS_4arch4Sm80ELb1ELb0ELb0ELb0ELb1ELb0ELb1ELb1EEENS1_21CollectiveEpilogueFwdINS6_IJS8_SA_S9_EEENS6_IJNS7_ILi1EEESI_SI_EEESC_SE_Li256ELb0ELb1ELb1ELb0EEENS1_30DynamicPersistentTileSchedulerILi256ELi256ELb1ELb1ELb0EEEEEEEEEvNT_6ParamsE,(.L_x_33 - _ZN7cutlass13device_kernelIN5flash19enable_sm80_to_sm89INS1_16FlashAttnFwdSm80INS1_25CollectiveMainloopFwdSm80ILi8ELi1ELb0EN4cute5tupleIJNS5_1CILi128EEENS7_ILi96EEENS7_ILi256EEEEEELi256ENS_6half_tEfNS_4arch4Sm80ELb1ELb0ELb0ELb0ELb1ELb0ELb1ELb1EEENS1_21CollectiveEpilogueFwdINS6_IJS8_SA_S9_EEENS6_IJNS7_ILi1EEESI_SI_EEESC_SE_Li256ELb0ELb1ELb1ELb0EEENS1_30DynamicPersistentTileSchedulerILi256ELi256ELb1ELb1ELb0EEEEEEEEEvNT_6ParamsE)
        .other          _ZN7cutlass13device_kernelIN5flash19enable_sm80_to_sm89INS1_16FlashAttnFwdSm80INS1_25CollectiveMainloopFwdSm80ILi8ELi1ELb0EN4cute5tupleIJNS5_1CILi128EEENS7_ILi96EEENS7_ILi256EEEEEELi256ENS_6half_tEfNS_4arch4Sm80ELb1ELb0ELb0ELb0ELb1ELb0ELb1ELb1EEENS1_21CollectiveEpilogueFwdINS6_IJS8_SA_S9_EEENS6_IJNS7_ILi1EEESI_SI_EEESC_SE_Li256ELb0ELb1ELb1ELb0EEENS1_30DynamicPersistentTileSchedulerILi256ELi256ELb1ELb1ELb0EEEEEEEEEvNT_6ParamsE,@"STO_CUDA_ENTRY STV_DEFAULT"
_ZN7cutlass13device_kernelIN5flash19enable_sm80_to_sm89INS1_16FlashAttnFwdSm80INS1_25CollectiveMainloopFwdSm80ILi8ELi1ELb0EN4cute5tupleIJNS5_1CILi128EEENS7_ILi96EEENS7_ILi256EEEEEELi256ENS_6half_tEfNS_4arch4Sm80ELb1ELb0ELb0ELb0ELb1ELb0ELb1ELb1EEENS1_21CollectiveEpilogueFwdINS6_IJS8_SA_S9_EEENS6_IJNS7_ILi1EEESI_SI_EEESC_SE_Li256ELb0ELb1ELb1ELb0EEENS1_30DynamicPersistentTileSchedulerILi256ELi256ELb1ELb1ELb0EEEEEEEEEvNT_6ParamsE:
[----:B------:R-:W-:Y:S01]  /*0000*/  LDC R1, c[0x0][0x28] ;  /* 0x00000a00ff017b82 */ /* 0x000fe20000000800 */
[----:B------:R-:W-:Y:S05]  /*0010*/  EXIT ;  /* 0x000000000000794d */ /* 0x000fea0003800000 */
.L_x_15:
        /* <DEDUP_REMOVED lines=14> */
.L_x_33:


//--------------------- .text._ZN7cutlass13device_kernelIN5flash19enable_sm80_to_sm89INS1_16FlashAttnFwdSm80INS1_25CollectiveMainloopFwdSm80ILi8ELi1ELb0EN4cute5tupleIJNS5_1CILi128EEENS7_ILi64EEENS7_ILi256EEEEEELi256ENS_6half_tEfNS_4arch4Sm80ELb1ELb0ELb0ELb1ELb1ELb0ELb1ELb1EEENS1_21CollectiveEpilogueFwdINS6_IJS8_SA_S9_EEENS6_IJNS7_ILi1EEESI_SI_EEESC_SE_Li256ELb1ELb1ELb1ELb0EEENS1_36VarlenDynamicPersistentTileSchedulerILi128ELi64ELi256ELi256ELb1ELb1ELb0ELb1ELb1ELb1EEEEEEEEEvNT_6ParamsE --------------------------
	.section	.text._ZN7cutlass13device_kernelIN5flash19enable_sm80_to_sm89INS1_16FlashAttnFwdSm80INS1_25CollectiveMainloopFwdSm80ILi8ELi1ELb0EN4cute5tupleIJNS5_1CILi128EEENS7_ILi64EEENS7_ILi256EEEEEELi256ENS_6half_tEfNS_4arch4Sm80ELb1ELb0ELb0ELb1ELb1ELb0ELb1ELb1EEENS1_21CollectiveEpilogueFwdINS6_IJS8_SA_S9_EEENS6_IJNS7_ILi1EEESI_SI_EEESC_SE_Li256ELb1ELb1ELb1ELb0EEENS1_36VarlenDynamicPersistentTileSchedulerILi128ELi64ELi256ELi256ELb1ELb1ELb0ELb1ELb1ELb1EEEEEEEEEvNT_6ParamsE,"ax",@progbits
	.align	128
.text._ZN7cutlass13device_kernelIN5flash19enable_sm80_to_sm89INS1_16FlashAttnFwdSm80INS1_25CollectiveMainloopFwdSm80ILi8ELi1ELb0EN4cute5tupleIJNS5_1CILi128EEENS7_ILi64EEENS7_ILi256EEEEEELi256ENS_6half_tEfNS_4arch4Sm80ELb1ELb0ELb0ELb1ELb1ELb0ELb1ELb1EEENS1_21CollectiveEpilogueFwdINS6_IJS8_SA_S9_EEENS6_IJNS7_ILi1EEESI_SI_EEESC_SE_Li256ELb1ELb1ELb1ELb0EEENS1_36VarlenDynamicPersistentTileSchedulerILi128ELi64ELi256ELi256ELb1ELb1ELb0ELb1ELb1ELb1EEEEEEEEEvNT_6ParamsE:
        .type           _ZN7cutlass13device_kernelIN5flash19enable_sm80_to_sm89INS1_16FlashAttnFwdSm80INS1_25CollectiveMainloopFwdSm80ILi8ELi1ELb0EN4cute5tupleIJNS5_1CILi128EEENS7_ILi64EEENS7_ILi256EEEEEELi256ENS_6half_tEfNS_4arch4Sm80ELb1ELb0ELb0ELb1ELb1ELb0ELb1ELb1EEENS1_21CollectiveEpilogueFwdINS6_IJS8_SA_S9_EEENS6_IJNS7_ILi1EEESI_SI_EEESC_SE_Li256ELb1ELb1ELb1ELb0EEENS1_36VarlenDynamicPersistentTileSchedulerILi128ELi64ELi256ELi256ELb1ELb1ELb0ELb1ELb1ELb1EEEEEEEEEvNT_6ParamsE,@function
        .size           _ZN7cutlass13device_kernelIN5flash19enable_sm80_to_sm89INS1_16FlashAttnFwdSm80INS1_25CollectiveMainloopFwdSm80ILi8ELi1ELb0EN4cute5tupleIJNS5_1CILi128EEENS7_ILi64EEENS7_ILi256EEEEEELi256ENS_6half_tEfNS_4arch4Sm80ELb1ELb0ELb0ELb1ELb1ELb0ELb1ELb1EEENS1_21CollectiveEpilogueFwdINS6_IJS8_SA_S9_EEENS6_IJNS7_ILi1EEESI_SI_EEESC_SE_Li256ELb1ELb1ELb1ELb0EEENS1_36VarlenDynamicPersistentTileSchedulerILi128ELi64ELi256ELi256ELb1ELb1ELb0ELb1ELb1ELb1EEEEEEEEEvNT_6ParamsE,(.L_x_34 - _ZN7cutlass13device_kernelIN5flash19enable_sm80_to_sm89INS1_16FlashAttnFwdSm80INS1_25CollectiveMainloopFwdSm80ILi8ELi1ELb0EN4cute5tupleIJNS5_1CILi128EEENS7_ILi64EEENS7_ILi256EEEEEELi256ENS_6half_tEfNS_4arch4Sm80ELb1ELb0ELb0ELb1ELb1ELb0ELb1ELb1EEENS1_21CollectiveEpilogueFwdINS6_IJS8_SA_S9_EEENS6_IJNS7_ILi1EEESI_SI_EEESC_SE_Li256ELb1ELb1ELb1ELb0EEENS1_36VarlenDynamicPersistentTileSchedulerILi128ELi64ELi256ELi256ELb1ELb1ELb0ELb1ELb1ELb1EEEEEEEEEvNT_6ParamsE)
        .other          _ZN7cutlass13device_kernelIN5flash19enable_sm80_to_sm89INS1_16FlashAttnFwdSm80INS1_25CollectiveMainloopFwdSm80ILi8ELi1ELb0EN4cute5tupleIJNS5_1CILi128EEENS7_ILi64EEENS7_ILi256EEEEEELi256ENS_6half_tEfNS_4arch4Sm80ELb1ELb0ELb0ELb1ELb1ELb0ELb1ELb1EEENS1_21CollectiveEpilogueFwdINS6_IJS8_SA_S9_EEENS6_IJNS7_ILi1EEESI_SI_EEESC_SE_Li256ELb1ELb1ELb1ELb0EEENS1_36VarlenDynamicPersistentTileSchedulerILi128ELi64ELi256ELi256ELb1ELb1ELb0ELb1ELb1ELb1EEEEEEEEEvNT_6ParamsE,@"STO_CUDA_ENTRY STV_DEFAULT"
_ZN7cutlass13device_kernelIN5flash19enable_sm80_to_sm89INS1_16FlashAttnFwdSm80INS1_25CollectiveMainloopFwdSm80ILi8ELi1ELb0EN4cute5tupleIJNS5_1CILi128EEENS7_ILi64EEENS7_ILi256EEEEEELi256ENS_6half_tEfNS_4arch4Sm80ELb1ELb0ELb0ELb1ELb1ELb0ELb1ELb1EEENS1_21CollectiveEpilogueFwdINS6_IJS8_SA_S9_EEENS6_IJNS7_ILi1EEESI_SI_EEESC_SE_Li256ELb1ELb1ELb1ELb0EEENS1_36VarlenDynamicPersistentTileSchedulerILi128ELi64ELi256ELi256ELb1ELb1ELb0ELb1ELb1ELb1EEEEEEEEEvNT_6ParamsE:
[----:B------:R-:W-:Y:S01]  /*0000*/  LDC R1, c[0x0][0x28] ;  /* 0x00000a00ff017b82 */ /* 0x000fe20000000800 */
[----:B------:R-:W-:Y:S05]  /*0010*/  EXIT ;  /* 0x000000000000794d */ /* 0x000fea0003800000 */
.L_x_16:
        /* <DEDUP_REMOVED lines=14> */
.L_x_34:


//--------------------- .text._ZN7cutlass13device_kernelIN5flash19enable_sm80_to_sm89INS1_16FlashAttnFwdSm80INS1_25CollectiveMainloopFwdSm80ILi8ELi1ELb0EN4cute5tupleIJNS5_1CILi128EEENS7_ILi48EEENS7_ILi256EEEEEELi256ENS_6half_tEfNS_4arch4Sm80ELb1ELb0ELb0ELb1ELb1ELb1ELb1ELb1EEENS1_21CollectiveEpilogueFwdINS6_IJS8_SA_S9_EEENS6_IJNS7_ILi1EEESI_SI_EEESC_SE_Li256ELb1ELb1ELb1ELb0EEENS1_36VarlenDynamicPersistentTileSchedulerILi128ELi48ELi256ELi256ELb1ELb1ELb0ELb1ELb1ELb1EEEEEEEEEvNT_6ParamsE --------------------------
	.section	.text._ZN7cutlass13device_kernelIN5flash19enable_sm80_to_sm89INS1_16FlashAttnFwdSm80INS1_25CollectiveMainloopFwdSm80ILi8ELi1ELb0EN4cute5tupleIJNS5_1CILi128EEENS7_ILi48EEENS7_ILi256EEEEEELi256ENS_6half_tEfNS_4arch4Sm80ELb1ELb0ELb0ELb1ELb1ELb1ELb1ELb1EEENS1_21CollectiveEpilogueFwdINS6_IJS8_SA_S9_EEENS6_IJNS7_ILi1EEESI_SI_EEESC_SE_Li256ELb1ELb1ELb1ELb0EEENS1_36VarlenDynamicPersistentTileSchedulerILi128ELi48ELi256ELi256ELb1ELb1ELb0ELb1ELb1ELb1EEEEEEEEEvNT_6ParamsE,"ax",@progbits
	.align	128
.text._ZN7cutlass13device_kernelIN5flash19enable_sm80_to_sm89INS1_16FlashAttnFwdSm80INS1_25CollectiveMainloopFwdSm80ILi8ELi1ELb0EN4cute5tupleIJNS5_1CILi128EEENS7_ILi48EEENS7_ILi256EEEEEELi256ENS_6half_tEfNS_4arch4Sm80ELb1ELb0ELb0ELb1ELb1ELb1ELb1ELb1EEENS1_21CollectiveEpilogueFwdINS6_IJS8_SA_S9_EEENS6_IJNS7_ILi1EEESI_SI_EEESC_SE_Li256ELb1ELb1ELb1ELb0EEENS1_36VarlenDynamicPersistentTileSchedulerILi128ELi48ELi256ELi256ELb1ELb1ELb0ELb1ELb1ELb1EEEEEEEEEvNT_6ParamsE:
        .type           _ZN7cutlass13device_kernelIN5flash19enable_sm80_to_sm89INS1_16FlashAttnFwdSm80INS1_25CollectiveMainloopFwdSm80ILi8ELi1ELb0EN4cute5tupleIJNS5_1CILi128EEENS7_ILi48EEENS7_ILi256EEEEEELi256ENS_6half_tEfNS_4arch4Sm80ELb1ELb0ELb0ELb1ELb1ELb1ELb1ELb1EEENS1_21CollectiveEpilogueFwdINS6_IJS8_SA_S9_EEENS6_IJNS7_ILi1EEESI_SI_EEESC_SE_Li256ELb1ELb1ELb1ELb0EEENS1_36VarlenDynamicPersistentTileSchedulerILi128ELi48ELi256ELi256ELb1ELb1ELb0ELb1ELb1ELb1EEEEEEEEEvNT_6ParamsE,@function
        .size           _ZN7cutlass13device_kernelIN5flash19enable_sm80_to_sm89INS1_16FlashAttnFwdSm80INS1_25CollectiveMainloopFwdSm80ILi8ELi1ELb0EN4cute5tupleIJNS5_1CILi128EEENS7_ILi48EEENS7_ILi256EEEEEELi256ENS_6half_tEfNS_4arch4Sm80ELb1ELb0ELb0ELb1ELb1ELb1ELb1ELb1EEENS1_21CollectiveEpilogueFwdINS6_IJS8_SA_S9_EEENS6_IJNS7_ILi1EEESI_SI_EEESC_SE_Li256ELb1ELb1ELb1ELb0EEENS1_36VarlenDynamicPersistentTileSchedulerILi128ELi48ELi256ELi256ELb1ELb1ELb0ELb1ELb1ELb1EEEEEEEEEvNT_6ParamsE,(.L_x_35 - _ZN7cutlass13device_kernelIN5flash19enable_sm80_to_sm89INS1_16FlashAttnFwdSm80INS1_25CollectiveMainloopFwdSm80ILi8ELi1ELb0EN4cute5tupleIJNS5_1CILi128EEENS7_ILi48EEENS7_ILi256EEEEEELi256ENS_6half_tEfNS_4arch4Sm80ELb1ELb0ELb0ELb1ELb1ELb1ELb1ELb1EEENS1_21CollectiveEpilogueFwdINS6_IJS8_SA_S9_EEENS6_IJNS7_ILi1EEESI_SI_EEESC_SE_Li256ELb1ELb1ELb1ELb0EEENS1_36VarlenDynamicPersistentTileSchedulerILi128ELi48ELi256ELi256ELb1ELb1ELb0ELb1ELb1ELb1EEEEEEEEEvNT_6ParamsE)
        .other          _ZN7cutlass13device_kernelIN5flash19enable_sm80_to_sm89INS1_16FlashAttnFwdSm80INS1_25CollectiveMainloopFwdSm80ILi8ELi1ELb0EN4cute5tupleIJNS5_1CILi128EEENS7_ILi48EEENS7_ILi256EEEEEELi256ENS_6half_tEfNS_4arch4Sm80ELb1ELb0ELb0ELb1ELb1ELb1ELb1ELb1EEENS1_21CollectiveEpilogueFwdINS6_IJS8_SA_S9_EEENS6_IJNS7_ILi1EEESI_SI_EEESC_SE_Li256ELb1ELb1ELb1ELb0EEENS1_36VarlenDynamicPersistentTileSchedulerILi128ELi48ELi256ELi256ELb1ELb1ELb0ELb1ELb1ELb1EEEEEEEEEvNT_6ParamsE,@"STO_CUDA_ENTRY STV_DEFAULT"
_ZN7cutlass13device_kernelIN5flash19enable_sm80_to_sm89INS1_16FlashAttnFwdSm80INS1_25CollectiveMainloopFwdSm80ILi8ELi1ELb0EN4cute5tupleIJNS5_1CILi128EEENS7_ILi48EEENS7_ILi256EEEEEELi256ENS_6half_tEfNS_4arch4Sm80ELb1ELb0ELb0ELb1ELb1ELb1ELb1ELb1EEENS1_21CollectiveEpilogueFwdINS6_IJS8_SA_S9_EEENS6_IJNS7_ILi1EEESI_SI_EEESC_SE_Li256ELb1ELb1ELb1ELb0EEENS1_36VarlenDynamicPersistentTileSchedulerILi128ELi48ELi256ELi256ELb1ELb1ELb0ELb1ELb1ELb1EEEEEEEEEvNT_6ParamsE:
[----:B------:R-:W-:Y:S01]  /*0000*/  LDC R1, c[0x0][0x28] ;  /* 0x00000a00ff017b82 */ /* 0x000fe20000000800 */
[----:B------:R-:W-:Y:S05]  /*0010*/  EXIT ;  /* 0x000000000000794d */ /* 0x000fea0003800000 */
.L_x_17:
        /* <DEDUP_REMOVED lines=14> */
.L_x_35:


//--------------------- .nv.shared.reserved.0     --------------------------
	.section	.nv.shared.reserved.0,"aw",@nobits
	.weak		__nv_reservedSMEM_offset_0_alias
	.size		__nv_reservedSMEM_offset_0_alias, 0, 0
	.other		__nv_reservedSMEM_offset_0_alias,@"STO_CUDA_RESERVED_SHARED STV_DEFAULT"
__nv_reservedSMEM_offset_0_alias:
	.zero		0


//--------------------- .nv.global                --------------------------
	.section	.nv.global,"aw",@nobits
.nv.global:
	.type		_ZN78_INTERNAL_7e3e92b3_42_flash_fwd_hdim256_fp16_paged_split_sm80_cu_b81ac279_33114cute1_E,@object
	.size		_ZN78_INTERNAL_7e3e92b3_42_flash_fwd_hdim256_fp16_paged_split_sm80_cu_b81ac279_33114cute1_E,(_ZN78_INTERNAL_7e3e92b3_42_flash_fwd_hdim256_fp16_paged_split_sm80_cu_b81ac279_33114cuda3std3__45__cpo6cbeginE - _ZN78_INTERNAL_7e3e92b3_42_flash_fwd_hdim256_fp16_paged_split_sm80_cu_b81ac279_33114cute1_E)
_ZN78_INTERNAL_7e3e92b3_42_flash_fwd_hdim256_fp16_paged_split_sm80_cu_b81ac279_33114cute1_E:
	.zero		1
	.type		_ZN78_INTERNAL_7e3e92b3_42_flash_fwd_hdim256_fp16_paged_split_sm80_cu_b81ac279_33114cuda3std3__45__cpo6cbeginE,@object
	.size		_ZN78_INTERNAL_7e3e92b3_42_flash_fwd_hdim256_fp16_paged_split_sm80_cu_b81ac279_33114cuda3std3__45__cpo6cbeginE,(_ZN78_INTERNAL_7e3e92b3_42_flash_fwd_hdim256_fp16_paged_split_sm80_cu_b81ac279_33114cuda3std3__48in_placeE - _ZN78_INTERNAL_7e3e92b3_42_flash_fwd_hdim256_fp16_paged_split_sm80_cu_b81ac279_33114cuda3std3__45__cpo6cbeginE)
_ZN78_INTERNAL_7e3e92b3_42_flash_fwd_hdim256_fp16_paged_split_sm80_cu_b81ac279_33114cuda3std3__45__cpo6cbeginE:
	.zero		1
	.type		_ZN78_INTERNAL_7e3e92b3_42_flash_fwd_hdim256_fp16_paged_split_sm80_cu_b81ac279_33114cuda3std3__48in_placeE,@object
	.size		_ZN78_INTERNAL_7e3e92b3_42_flash_fwd_hdim256_fp16_paged_split_sm80_cu_b81ac279_33114cuda3std3__48in_placeE,(_ZN78_INTERNAL_7e3e92b3_42_flash_fwd_hdim256_fp16_paged_split_sm80_cu_b81ac279_33114cuda3std6ranges3__45__cpo9iter_moveE - _ZN78_INTERNAL_7e3e92b3_42_flash_fwd_hdim256_fp16_paged_split_sm80_cu_b81ac279_33114cuda3std3__48in_placeE)
_ZN78_INTERNAL_7e3e92b3_42_flash_fwd_hdim256_fp16_paged_split_sm80_cu_b81ac279_33114cuda3std3__48in_placeE:
	.zero		1
	.type		_ZN78_INTERNAL_7e3e92b3_42_flash_fwd_hdim256_fp16_paged_split_sm80_cu_b81ac279_33114cuda3std6ranges3__45__cpo9iter_moveE,@object
	.size		_ZN78_INTERNAL_7e3e92b3_42_flash_fwd_hdim256_fp16_paged_split_sm80_cu_b81ac279_33114cuda3std6ranges3__45__cpo9iter_moveE,(_ZN78_INTERNAL_7e3e92b3_42_flash_fwd_hdim256_fp16_paged_split_sm80_cu_b81ac279_33114cuda3std3__45__cpo5beginE - _ZN78_INTERNAL_7e3e92b3_42_flash_fwd_hdim256_fp16_paged_split_sm80_cu_b81ac279_33114cuda3std6ranges3__45__cpo9iter_moveE)
_ZN78_INTERNAL_7e3e92b3_42_flash_fwd_hdim256_fp16_paged_split_sm80_cu_b81ac279_33114cuda3std6ranges3__45__cpo9iter_moveE:
	.zero		1
	.type		_ZN78_INTERNAL_7e3e92b3_42_flash_fwd_hdim256_fp16_paged_split_sm80_cu_b81ac279_33114cuda3std3__45__cpo5beginE,@object
	.size		_ZN78_INTERNAL_7e3e92b3_42_flash_fwd_hdim256_fp16_paged_split_sm80_cu_b81ac279_33114cuda3std3__45__cpo5beginE,(_ZN78_INTERNAL_7e3e92b3_42_flash_fwd_hdim256_fp16_paged_split_sm80_cu_b81ac279_33114cuda3std3__480_GLOBAL__N__7e3e92b3_42_flash_fwd_hdim256_fp16_paged_split_sm80_cu_b81ac279_33116ignoreE - _ZN78_INTERNAL_7e3e92b3_42_flash_fwd_hdim256_fp16_paged_split_sm80_cu_b81ac279_33114cuda3std3__45__cpo5beginE)
_ZN78_INTERNAL_7e3e92b3_42_flash_fwd_hdim256_fp16_paged_split_sm80_cu_b81ac279_33114cuda3std3__45__cpo5beginE:
	.zero		1
	.type		_ZN78_INTERNAL_7e3e92b3_42_flash_fwd_hdim256_fp16_paged_split_sm80_cu_b81ac279_33114cuda3std3__480_GLOBAL__N__7e3e92b3_42_flash_fwd_hdim256_fp16_paged_split_sm80_cu_b81ac279_33116ignoreE,@object
	.size		_ZN78_INTERNAL_7e3e92b3_42_flash_fwd_hdim256_fp16_paged_split_sm80_cu_b81ac279_33114cuda3std3__480_GLOBAL__N__7e3e92b3_42_flash_fwd_hdim256_fp16_paged_split_sm80_cu_b81ac279_33116ignoreE,(_ZN78_INTERNAL_7e3e92b3_42_flash_fwd_hdim256_fp16_paged_split_sm80_cu_b81ac279_33114cute7productE - _ZN78_INTERNAL_7e3e92b3_42_flash_fwd_hdim256_fp16_paged_split_sm80_cu_b81ac279_33114cuda3std3__480_GLOBAL__N__7e3e92b3_42_flash_fwd_hdim256_fp16_paged_split_sm80_cu_b81ac279_33116ignoreE)
_ZN78_INTERNAL_7e3e92b3_42_flash_fwd_hdim256_fp16_paged_split_sm80_cu_b81ac279_33114cuda3std3__480_GLOBAL__N__7e3e92b3_42_flash_fwd_hdim256_fp16_paged_split_sm80_cu_b81ac279_33116ignoreE:
	.zero		1
	.type		_ZN78_INTERNAL_7e3e92b3_42_flash_fwd_hdim256_fp16_paged_split_sm80_cu_b81ac279_33114cute7productE,@object
	.size		_ZN78_INTERNAL_7e3e92b3_42_flash_fwd_hdim256_fp16_paged_split_sm80_cu_b81ac279_33114cute7productE,(_ZN78_INTERNAL_7e3e92b3_42_flash_fwd_hdim256_fp16_paged_split_sm80_cu_b81ac279_33114cuda3std3__45__cpo3endE - _ZN78_INTERNAL_7e3e92b3_42_flash_fwd_hdim256_fp16_paged_split_sm80_cu_b81ac279_33114cute7productE)
_ZN78_INTERNAL_7e3e92b3_42_flash_fwd_hdim256_fp16_paged_split_sm80_cu_b81ac279_33114cute7productE:
	.zero		1
	.type		_ZN78_INTERNAL_7e3e92b3_42_flash_fwd_hdim256_fp16_paged_split_sm80_cu_b81ac279_33114cuda3std3__45__cpo3endE,@object
	.size		_ZN78_INTERNAL_7e3e92b3_42_flash_fwd_hdim256_fp16_paged_split_sm80_cu_b81ac279_33114cuda3std3__45__cpo3endE,(_ZN78_INTERNAL_7e3e92b3_42_flash_fwd_hdim256_fp16_paged_split_sm80_cu_b81ac279_33114cuda3std3__419piecewise_constructE - _ZN78_INTERNAL_7e3e92b3_42_flash_fwd_hdim256_fp16_paged_split_sm80_cu_b81ac279_33114cuda3std3__45__cpo3endE)
_ZN78_INTERNAL_7e3e92b3_42_flash_fwd_hdim256_fp16_paged_split_sm80_cu_b81ac279_33114cuda3std3__45__cpo3endE:
	.zero		1
	.type		_ZN78_INTERNAL_7e3e92b3_42_flash_fwd_hdim256_fp16_paged_split_sm80_cu_b81ac279_33114cuda3std3__419piecewise_constructE,@object
	.size		_ZN78_INTERNAL_7e3e92b3_42_flash_fwd_hdim256_fp16_paged_split_sm80_cu_b81ac279_33114cuda3std3__419piecewise_constructE,(_ZN78_INTERNAL_7e3e92b3_42_flash_fwd_hdim256_fp16_paged_split_sm80_cu_b81ac279_33114cuda3std3__45__cpo4cendE - _ZN78_INTERNAL_7e3e92b3_42_flash_fwd_hdim256_fp16_paged_split_sm80_cu_b81ac279_33114cuda3std3__419piecewise_constructE)
_ZN78_INTERNAL_7e3e92b3_42_flash_fwd_hdim256_fp16_paged_split_sm80_cu_b81ac279_33114cuda3std3__419piecewise_constructE:
	.zero		1
	.type		_ZN78_INTERNAL_7e3e92b3_42_flash_fwd_hdim256_fp16_paged_split_sm80_cu_b81ac279_33114cuda3std3__45__cpo4cendE,@object
	.size		_ZN78_INTERNAL_7e3e92b3_42_flash_fwd_hdim256_fp16_paged_split_sm80_cu_b81ac279_33114cuda3std3__45__cpo4cendE,(_ZN78_INTERNAL_7e3e92b3_42_flash_fwd_hdim256_fp16_paged_split_sm80_cu_b81ac279_33114cuda3std6ranges3__45__cpo4swapE - _ZN78_INTERNAL_7e3e92b3_42_flash_fwd_hdim256_fp16_paged_split_sm80_cu_b81ac279_33114cuda3std3__45__cpo4cendE)
_ZN78_INTERNAL_7e3e92b3_42_flash_fwd_hdim256_fp16_paged_split_sm80_cu_b81ac279_33114cuda3std3__45__cpo4cendE:
	.zero		1
	.type		_ZN78_INTERNAL_7e3e92b3_42_flash_fwd_hdim256_fp16_paged_split_sm80_cu_b81ac279_33114cuda3std6ranges3__45__cpo4swapE,@object
	.size		_ZN78_INTERNAL_7e3e92b3_42_flash_fwd_hdim256_fp16_paged_split_sm80_cu_b81ac279_33114cuda3std6ranges3__45__cpo4swapE,(.L_7 - _ZN78_INTERNAL_7e3e92b3_42_flash_fwd_hdim256_fp16_paged_split_sm80_cu_b81ac279_33114cuda3std6ranges3__45__cpo4swapE)
_ZN78_INTERNAL_7e3e92b3_42_flash_fwd_hdim256_fp16_paged_split_sm80_cu_b81ac279_33114cuda3std6ranges3__45__cpo4swapE:
	.zero		1
.L_7:


//--------------------- .nv.constant0._ZN7cutlass13device_kernelIN5flash19enable_sm80_to_sm89INS1_16FlashAttnFwdSm80INS1_25CollectiveMainloopFwdSm80ILi8ELi1ELb1EN4cute5tupleIJNS5_1CILi128EEENS7_ILi64EEENS7_ILi256EEEEEELi256ENS_6half_tEfNS_4arch4Sm80ELb0ELb0ELb0ELb0ELb1ELb0ELb1ELb1EEENS1_21CollectiveEpilogueFwdINS6_IJS8_SA_S9_EEENS6_IJNS7_ILi1EEESI_SI_EEESC_SE_Li256ELb0ELb1ELb1ELb0EEENS1_19SingleTileSchedulerILb0ELb1ELb1ELi128EEEEEEEEEvNT_6ParamsE --------------------------
	.section	.nv.constant0._ZN7cutlass13device_kernelIN5flash19enable_sm80_to_sm89INS1_16FlashAttnFwdSm80INS1_25CollectiveMainloopFwdSm80ILi8ELi1ELb1EN4cute5tupleIJNS5_1CILi128EEENS7_ILi64EEENS7_ILi256EEEEEELi256ENS_6half_tEfNS_4arch4Sm80ELb0ELb0ELb0ELb0ELb1ELb0ELb1ELb1EEENS1_21CollectiveEpilogueFwdINS6_IJS8_SA_S9_EEENS6_IJNS7_ILi1EEESI_SI_EEESC_SE_Li256ELb0ELb1ELb1ELb0EEENS1_19SingleTileSchedulerILb0ELb1ELb1ELi128EEEEEEEEEvNT_6ParamsE,"a",@progbits
	.sectionflags	@""
	.align	4
.nv.constant0._ZN7cutlass13device_kernelIN5flash19enable_sm80_to_sm89INS1_16FlashAttnFwdSm80INS1_25CollectiveMainloopFwdSm80ILi8ELi1ELb1EN4cute5tupleIJNS5_1CILi128EEENS7_ILi64EEENS7_ILi256EEEEEELi256ENS_6half_tEfNS_4arch4Sm80ELb0ELb0ELb0ELb0ELb1ELb0ELb1ELb1EEENS1_21CollectiveEpilogueFwdINS6_IJS8_SA_S9_EEENS6_IJNS7_ILi1EEESI_SI_EEESC_SE_Li256ELb0ELb1ELb1ELb0EEENS1_19SingleTileSchedulerILb0ELb1ELb1ELi128EEEEEEEEEvNT_6ParamsE:
	.zero		1576


//--------------------- .nv.constant0._ZN7cutlass13device_kernelIN5flash19enable_sm80_to_sm89INS1_16FlashAttnFwdSm80INS1_25CollectiveMainloopFwdSm80ILi8ELi1ELb1EN4cute5tupleIJNS5_1CILi128EEENS7_ILi48EEENS7_ILi256EEEEEELi256ENS_6half_tEfNS_4arch4Sm80ELb0ELb0ELb0ELb1ELb1ELb0ELb1ELb1EEENS1_21CollectiveEpilogueFwdINS6_IJS8_SA_S9_EEENS6_IJNS7_ILi1EEESI_SI_EEESC_SE_Li256ELb1ELb1ELb1ELb0EEENS1_36VarlenDynamicPersistentTileSchedulerILi128ELi48ELi256ELi256ELb1ELb1ELb0ELb0ELb1ELb1EEEEEEEEEvNT_6ParamsE --------------------------
	.section	.nv.constant0._ZN7cutlass13device_kernelIN5flash19enable_sm80_to_sm89INS1_16FlashAttnFwdSm80INS1_25CollectiveMainloopFwdSm80ILi8ELi1ELb1EN4cute5tupleIJNS5_1CILi128EEENS7_ILi48EEENS7_ILi256EEEEEELi256ENS_6half_tEfNS_4arch4Sm80ELb0ELb0ELb0ELb1ELb1ELb0ELb1ELb1EEENS1_21CollectiveEpilogueFwdINS6_IJS8_SA_S9_EEENS6_IJNS7_ILi1EEESI_SI_EEESC_SE_Li256ELb1ELb1ELb1ELb0EEENS1_36VarlenDynamicPersistentTileSchedulerILi128ELi48ELi256ELi256ELb1ELb1ELb0ELb0ELb1ELb1EEEEEEEEEvNT_6ParamsE,"a",@progbits
	.sectionflags	@""
	.align	4
.nv.constant0._ZN7cutlass13device_kernelIN5flash19enable_sm80_to_sm89INS1_16FlashAttnFwdSm80INS1_25CollectiveMainloopFwdSm80ILi8ELi1ELb1EN4cute5tupleIJNS5_1CILi128EEENS7_ILi48EEENS7_ILi256EEEEEELi256ENS_6half_tEfNS_4arch4Sm80ELb0ELb0ELb0ELb1ELb1ELb0ELb1ELb1EEENS1_21CollectiveEpilogueFwdINS6_IJS8_SA_S9_EEENS6_IJNS7_ILi1EEESI_SI_EEESC_SE_Li256ELb1ELb1ELb1ELb0EEENS1_36VarlenDynamicPersistentTileSchedulerILi128ELi48ELi256ELi256ELb1ELb1ELb0ELb0ELb1ELb1EEEEEEEEEvNT_6ParamsE:
	.zero		1608


//--------------------- .nv.constant0._ZN7cutlass13device_kernelIN5flash19enable_sm80_to_sm89INS1_16FlashAttnFwdSm80INS1_25CollectiveMainloopFwdSm80ILi8ELi1ELb0EN4cute5tupleIJNS5_1CILi128EEENS7_ILi32EEENS7_ILi256EEEEEELi256ENS_6half_tEfNS_4arch4Sm80ELb0ELb0ELb0ELb1ELb1ELb1ELb1ELb1EEENS1_21CollectiveEpilogueFwdINS6_IJS8_SA_S9_EEENS6_IJNS7_ILi1EEESI_SI_EEESC_SE_Li256ELb1ELb1ELb1ELb0EEENS1_36VarlenDynamicPersistentTileSchedulerILi128ELi32ELi256ELi256ELb1ELb1ELb0ELb0ELb1ELb1EEEEEEEEEvNT_6ParamsE --------------------------
	.section	.nv.constant0._ZN7cutlass13device_kernelIN5flash19enable_sm80_to_sm89INS1_16FlashAttnFwdSm80INS1_25CollectiveMainloopFwdSm80ILi8ELi1ELb0EN4cute5tupleIJNS5_1CILi128EEENS7_ILi32EEENS7_ILi256EEEEEELi256ENS_6half_tEfNS_4arch4Sm80ELb0ELb0ELb0ELb1ELb1ELb1ELb1ELb1EEENS1_21CollectiveEpilogueFwdINS6_IJS8_SA_S9_EEENS6_IJNS7_ILi1EEESI_SI_EEESC_SE_Li256ELb1ELb1ELb1ELb0EEENS1_36VarlenDynamicPersistentTileSchedulerILi128ELi32ELi256ELi256ELb1ELb1ELb0ELb0ELb1ELb1EEEEEEEEEvNT_6ParamsE,"a",@progbits
	.sectionflags	@""
	.align	4
.nv.constant0._ZN7cutlass13device_kernelIN5flash19enable_sm80_to_sm89INS1_16FlashAttnFwdSm80INS1_25CollectiveMainloopFwdSm80ILi8ELi1ELb0EN4cute5tupleIJNS5_1CILi128EEENS7_ILi32EEENS7_ILi256EEEEEELi256ENS_6half_tEfNS_4arch4Sm80ELb0ELb0ELb0ELb1ELb1ELb1ELb1ELb1EEENS1_21CollectiveEpilogueFwdINS6_IJS8_SA_S9_EEENS6_IJNS7_ILi1EEESI_SI_EEESC_SE_Li256ELb1ELb1ELb1ELb0EEENS1_36VarlenDynamicPersistentTileSchedulerILi128ELi32ELi256ELi256ELb1ELb1ELb0ELb0ELb1ELb1EEEEEEEEEvNT_6ParamsE:
	.zero		1608


//--------------------- .nv.constant0._ZN7cutlass13device_kernelIN5flash19enable_sm80_to_sm89INS1_16FlashAttnFwdSm80INS1_25CollectiveMainloopFwdSm80ILi8ELi1ELb1EN4cute5tupleIJNS5_1CILi128EEENS7_ILi48EEENS7_ILi256EEEEEELi256ENS_6half_tEfNS_4arch4Sm80ELb0ELb1ELb0ELb0ELb1ELb0ELb1ELb1EEENS1_21CollectiveEpilogueFwdINS6_IJS8_SA_S9_EEENS6_IJNS7_ILi1EEESI_SI_EEESC_SE_Li256ELb0ELb1ELb1ELb0EEENS1_19SingleTileSchedulerILb0ELb1ELb1ELi128EEEEEEEEEvNT_6ParamsE --------------------------
	.section	.nv.constant0._ZN7cutlass13device_kernelIN5flash19enable_sm80_to_sm89INS1_16FlashAttnFwdSm80INS1_25CollectiveMainloopFwdSm80ILi8ELi1ELb1EN4cute5tupleIJNS5_1CILi128EEENS7_ILi48EEENS7_ILi256EEEEEELi256ENS_6half_tEfNS_4arch4Sm80ELb0ELb1ELb0ELb0ELb1ELb0ELb1ELb1EEENS1_21CollectiveEpilogueFwdINS6_IJS8_SA_S9_EEENS6_IJNS7_ILi1EEESI_SI_EEESC_SE_Li256ELb0ELb1ELb1ELb0EEENS1_19SingleTileSchedulerILb0ELb1ELb1ELi128EEEEEEEEEvNT_6ParamsE,"a",@progbits
	.sectionflags	@""
	.align	4
.nv.constant0._ZN7cutlass13device_kernelIN5flash19enable_sm80_to_sm89INS1_16FlashAttnFwdSm80INS1_25CollectiveMainloopFwdSm80ILi8ELi1ELb1EN4cute5tupleIJNS5_1CILi128EEENS7_ILi48EEENS7_ILi256EEEEEELi256ENS_6half_tEfNS_4arch4Sm80ELb0ELb1ELb0ELb0ELb1ELb0ELb1ELb1EEENS1_21CollectiveEpilogueFwdINS6_IJS8_SA_S9_EEENS6_IJNS7_ILi1EEESI_SI_EEESC_SE_Li256ELb0ELb1ELb1ELb0EEENS1_19SingleTileSchedulerILb0ELb1ELb1ELi128EEEEEEEEEvNT_6ParamsE:
	.zero		1576


//--------------------- .nv.constant0._ZN7cutlass13device_kernelIN5flash19enable_sm80_to_sm89INS1_16FlashAttnFwdSm80INS1_25CollectiveMainloopFwdSm80ILi8ELi1ELb1EN4cute5tupleIJNS5_1CILi128EEENS7_ILi48EEENS7_ILi256EEEEEELi256ENS_6half_tEfNS_4arch4Sm80ELb0ELb1ELb0ELb1ELb1ELb0ELb1ELb1EEENS1_21CollectiveEpilogueFwdINS6_IJS8_SA_S9_EEENS6_IJNS7_ILi1EEESI_SI_EEESC_SE_Li256ELb1ELb1ELb1ELb0EEENS1_36VarlenDynamicPersistentTileSchedulerILi128ELi48ELi256ELi256ELb1ELb1ELb0ELb1ELb0ELb1EEEEEEEEEvNT_6ParamsE --------------------------
	.section	.nv.constant0._ZN7cutlass13device_kernelIN5flash19enable_sm80_to_sm89INS1_16FlashAttnFwdSm80INS1_25CollectiveMainloopFwdSm80ILi8ELi1ELb1EN4cute5tupleIJNS5_1CILi128EEENS7_ILi48EEENS7_ILi256EEEEEELi256ENS_6half_tEfNS_4arch4Sm80ELb0ELb1ELb0ELb1ELb1ELb0ELb1ELb1EEENS1_21CollectiveEpilogueFwdINS6_IJS8_SA_S9_EEENS6_IJNS7_ILi1EEESI_SI_EEESC_SE_Li256ELb1ELb1ELb1ELb0EEENS1_36VarlenDynamicPersistentTileSchedulerILi128ELi48ELi256ELi256ELb1ELb1ELb0ELb1ELb0ELb1EEEEEEEEEvNT_6ParamsE,"a",@progbits
	.sectionflags	@""
	.align	4
.nv.constant0._ZN7cutlass13device_kernelIN5flash19enable_sm80_to_sm89INS1_16FlashAttnFwdSm80INS1_25CollectiveMainloopFwdSm80ILi8ELi1ELb1EN4cute5tupleIJNS5_1CILi128EEENS7_ILi48EEENS7_ILi256EEEEEELi256ENS_6half_tEfNS_4arch4Sm80ELb0ELb1ELb0ELb1ELb1ELb0ELb1ELb1EEENS1_21CollectiveEpilogueFwdINS6_IJS8_SA_S9_EEENS6_IJNS7_ILi1EEESI_SI_EEESC_SE_Li256ELb1ELb1ELb1ELb0EEENS1_36VarlenDynamicPersistentTileSchedulerILi128ELi48ELi256ELi256ELb1ELb1ELb0ELb1ELb0ELb1EEEEEEEEEvNT_6ParamsE:
	.zero		1608


//--------------------- .nv.constant0._ZN7cutlass13device_kernelIN5flash19enable_sm80_to_sm89INS1_16FlashAttnFwdSm80INS1_25CollectiveMainloopFwdSm80ILi8ELi1ELb0EN4cute5tupleIJNS5_1CILi128EEENS7_ILi32EEENS7_ILi256EEEEEELi256ENS_6half_tEfNS_4arch4Sm80ELb0ELb1ELb0ELb1ELb1ELb1ELb1ELb1EEENS1_21CollectiveEpilogueFwdINS6_IJS8_SA_S9_EEENS6_IJNS7_ILi1EEESI_SI_EEESC_SE_Li256ELb1ELb1ELb1ELb0EEENS1_36VarlenDynamicPersistentTileSchedulerILi128ELi32ELi256ELi256ELb1ELb1ELb0ELb1ELb0ELb1EEEEEEEEEvNT_6ParamsE --------------------------
	.section	.nv.constant0._ZN7cutlass13device_kernelIN5flash19enable_sm80_to_sm89INS1_16FlashAttnFwdSm80INS1_25CollectiveMainloopFwdSm80ILi8ELi1ELb0EN4cute5tupleIJNS5_1CILi128EEENS7_ILi32EEENS7_ILi256EEEEEELi256ENS_6half_tEfNS_4arch4Sm80ELb0ELb1ELb0ELb1ELb1ELb1ELb1ELb1EEENS1_21CollectiveEpilogueFwdINS6_IJS8_SA_S9_EEENS6_IJNS7_ILi1EEESI_SI_EEESC_SE_Li256ELb1ELb1ELb1ELb0EEENS1_36VarlenDynamicPersistentTileSchedulerILi128ELi32ELi256ELi256ELb1ELb1ELb0ELb1ELb0ELb1EEEEEEEEEvNT_6ParamsE,"a",@progbits
	.sectionflags	@""
	.align	4
.nv.constant0._ZN7cutlass13device_kernelIN5flash19enable_sm80_to_sm89INS1_16FlashAttnFwdSm80INS1_25CollectiveMainloopFwdSm80ILi8ELi1ELb0EN4cute5tupleIJNS5_1CILi128EEENS7_ILi32EEENS7_ILi256EEEEEELi256ENS_6half_tEfNS_4arch4Sm80ELb0ELb1ELb0ELb1ELb1ELb1ELb1ELb1EEENS1_21CollectiveEpilogueFwdINS6_IJS8_SA_S9_EEENS6_IJNS7_ILi1EEESI_SI_EEESC_SE_Li256ELb1ELb1ELb1ELb0EEENS1_36VarlenDynamicPersistentTileSchedulerILi128ELi32ELi256ELi256ELb1ELb1ELb0ELb1ELb0ELb1EEEEEEEEEvNT_6ParamsE:
	.zero		1608


//--------------------- .nv.constant0._ZN7cutlass13device_kernelIN5flash19enable_sm80_to_sm89INS1_16FlashAttnFwdSm80INS1_25CollectiveMainloopFwdSm80ILi8ELi1ELb1EN4cute5tupleIJNS5_1CILi128EEENS7_ILi64EEENS7_ILi256EEEEEELi256ENS_6half_tEfNS_4arch4Sm80ELb1ELb0ELb0ELb0ELb1ELb0ELb1ELb1EEENS1_21CollectiveEpilogueFwdINS6_IJS8_SA_S9_EEENS6_IJNS7_ILi1EEESI_SI_EEESC_SE_Li256ELb0ELb1ELb1ELb0EEENS1_30DynamicPersistentTileSchedulerILi256ELi256ELb1ELb1ELb0EEEEEEEEEvNT_6ParamsE --------------------------
	.section	.nv.constant0._ZN7cutlass13device_kernelIN5flash19enable_sm80_to_sm89INS1_16FlashAttnFwdSm80INS1_25CollectiveMainloopFwdSm80ILi8ELi1ELb1EN4cute5tupleIJNS5_1CILi128EEENS7_ILi64EEENS7_ILi256EEEEEELi256ENS_6half_tEfNS_4arch4Sm80ELb1ELb0ELb0ELb0ELb1ELb0ELb1ELb1EEENS1_21CollectiveEpilogueFwdINS6_IJS8_SA_S9_EEENS6_IJNS7_ILi1EEESI_SI_EEESC_SE_Li256ELb0ELb1ELb1ELb0EEENS1_30DynamicPersistentTileSchedulerILi256ELi256ELb1ELb1ELb0EEEEEEEEEvNT_6ParamsE,"a",@progbits
	.sectionflags	@""
	.align	4
.nv.constant0._ZN7cutlass13device_kernelIN5flash19enable_sm80_to_sm89INS1_16FlashAttnFwdSm80INS1_25CollectiveMainloopFwdSm80ILi8ELi1ELb1EN4cute5tupleIJNS5_1CILi128EEENS7_ILi64EEENS7_ILi256EEEEEELi256ENS_6half_tEfNS_4arch4Sm80ELb1ELb0ELb0ELb0ELb1ELb0ELb1ELb1EEENS1_21CollectiveEpilogueFwdINS6_IJS8_SA_S9_EEENS6_IJNS7_ILi1EEESI_SI_EEESC_SE_Li256ELb0ELb1ELb1ELb0EEENS1_30DynamicPersistentTileSchedulerILi256ELi256ELb1ELb1ELb0EEEEEEEEEvNT_6ParamsE:
	.zero		1592


//--------------------- .nv.constant0._ZN7cutlass13device_kernelIN5flash19enable_sm80_to_sm89INS1_16FlashAttnFwdSm80INS1_25CollectiveMainloopFwdSm80ILi8ELi1ELb1EN4cute5tupleIJNS5_1CILi128EEENS7_ILi48EEENS7_ILi256EEEEEELi256ENS_6half_tEfNS_4arch4Sm80ELb1ELb0ELb0ELb1ELb1ELb0ELb1ELb1EEENS1_21CollectiveEpilogueFwdINS6_IJS8_SA_S9_EEENS6_IJNS7_ILi1EEESI_SI_EEESC_SE_Li256ELb1ELb1ELb1ELb0EEENS1_36VarlenDynamicPersistentTileSchedulerILi128ELi48ELi256ELi256ELb1ELb1ELb0ELb1ELb1ELb1EEEEEEEEEvNT_6ParamsE --------------------------
	.section	.nv.constant0._ZN7cutlass13device_kernelIN5flash19enable_sm80_to_sm89INS1_16FlashAttnFwdSm80INS1_25CollectiveMainloopFwdSm80ILi8ELi1ELb1EN4cute5tupleIJNS5_1CILi128EEENS7_ILi48EEENS7_ILi256EEEEEELi256ENS_6half_tEfNS_4arch4Sm80ELb1ELb0ELb0ELb1ELb1ELb0ELb1ELb1EEENS1_21CollectiveEpilogueFwdINS6_IJS8_SA_S9_EEENS6_IJNS7_ILi1EEESI_SI_EEESC_SE_Li256ELb1ELb1ELb1ELb0EEENS1_36VarlenDynamicPersistentTileSchedulerILi128ELi48ELi256ELi256ELb1ELb1ELb0ELb1ELb1ELb1EEEEEEEEEvNT_6ParamsE,"a",@progbits
	.sectionflags	@""
	.align	4
.nv.constant0._ZN7cutlass13device_kernelIN5flash19enable_sm80_to_sm89INS1_16FlashAttnFwdSm80INS1_25CollectiveMainloopFwdSm80ILi8ELi1ELb1EN4cute5tupleIJNS5_1CILi128EEENS7_ILi48EEENS7_ILi256EEEEEELi256ENS_6half_tEfNS_4arch4Sm80ELb1ELb0ELb0ELb1ELb1ELb0ELb1ELb1EEENS1_21CollectiveEpilogueFwdINS6_IJS8_SA_S9_EEENS6_IJNS7_ILi1EEESI_SI_EEESC_SE_Li256ELb1ELb1ELb1ELb0EEENS1_36VarlenDynamicPersistentTileSchedulerILi128ELi48ELi256ELi256ELb1ELb1ELb0ELb1ELb1ELb1EEEEEEEEEvNT_6ParamsE:
	.zero		1608


//--------------------- .nv.constant0._ZN7cutlass13device_kernelIN5flash19enable_sm80_to_sm89INS1_16FlashAttnFwdSm80INS1_25CollectiveMainloopFwdSm80ILi8ELi1ELb0EN4cute5tupleIJNS5_1CILi128EEENS7_ILi32EEENS7_ILi256EEEEEELi256ENS_6half_tEfNS_4arch4Sm80ELb1ELb0ELb0ELb1ELb1ELb1ELb1ELb1EEENS1_21CollectiveEpilogueFwdINS6_IJS8_SA_S9_EEENS6_IJNS7_ILi1EEESI_SI_EEESC_SE_Li256ELb1ELb1ELb1ELb0EEENS1_36VarlenDynamicPersistentTileSchedulerILi128ELi32ELi256ELi256ELb1ELb1ELb0ELb1ELb1ELb1EEEEEEEEEvNT_6ParamsE --------------------------
	.section	.nv.constant0._ZN7cutlass13device_kernelIN5flash19enable_sm80_to_sm89INS1_16FlashAttnFwdSm80INS1_25CollectiveMainloopFwdSm80ILi8ELi1ELb0EN4cute5tupleIJNS5_1CILi128EEENS7_ILi32EEENS7_ILi256EEEEEELi256ENS_6half_tEfNS_4arch4Sm80ELb1ELb0ELb0ELb1ELb1ELb1ELb1ELb1EEENS1_21CollectiveEpilogueFwdINS6_IJS8_SA_S9_EEENS6_IJNS7_ILi1EEESI_SI_EEESC_SE_Li256ELb1ELb1ELb1ELb0EEENS1_36VarlenDynamicPersistentTileSchedulerILi128ELi32ELi256ELi256ELb1ELb1ELb0ELb1ELb1ELb1EEEEEEEEEvNT_6ParamsE,"a",@progbits
	.sectionflags	@""
	.align	4
.nv.constant0._ZN7cutlass13device_kernelIN5flash19enable_sm80_to_sm89INS1_16FlashAttnFwdSm80INS1_25CollectiveMainloopFwdSm80ILi8ELi1ELb0EN4cute5tupleIJNS5_1CILi128EEENS7_ILi32EEENS7_ILi256EEEEEELi256ENS_6half_tEfNS_4arch4Sm80ELb1ELb0ELb0ELb1ELb1ELb1ELb1ELb1EEENS1_21CollectiveEpilogueFwdINS6_IJS8_SA_S9_EEENS6_IJNS7_ILi1EEESI_SI_EEESC_SE_Li256ELb1ELb1ELb1ELb0EEENS1_36VarlenDynamicPersistentTileSchedulerILi128ELi32ELi256ELi256ELb1ELb1ELb0ELb1ELb1ELb1EEEEEEEEEvNT_6ParamsE:
	.zero		1608


//--------------------- .nv.constant0._ZN7cutlass13device_kernelIN5flash19enable_sm80_to_sm89INS1_16FlashAttnFwdSm80INS1_25CollectiveMainloopFwdSm80ILi8ELi1ELb0EN4cute5tupleIJNS5_1CILi128EEENS7_ILi96EEENS7_ILi256EEEEEELi256ENS_6half_tEfNS_4arch4Sm80ELb0ELb0ELb0ELb0ELb1ELb0ELb1ELb1EEENS1_21CollectiveEpilogueFwdINS6_IJS8_SA_S9_EEENS6_IJNS7_ILi1EEESI_SI_EEESC_SE_Li256ELb0ELb1ELb1ELb0EEENS1_19SingleTileSchedulerILb0ELb1ELb1ELi128EEEEEEEEEvNT_6ParamsE --------------------------
	.section	.nv.constant0._ZN7cutlass13device_kernelIN5flash19enable_sm80_to_sm89INS1_16FlashAttnFwdSm80INS1_25CollectiveMainloopFwdSm80ILi8ELi1ELb0EN4cute5tupleIJNS5_1CILi128EEENS7_ILi96EEENS7_ILi256EEEEEELi256ENS_6half_tEfNS_4arch4Sm80ELb0ELb0ELb0ELb0ELb1ELb0ELb1ELb1EEENS1_21CollectiveEpilogueFwdINS6_IJS8_SA_S9_EEENS6_IJNS7_ILi1EEESI_SI_EEESC_SE_Li256ELb0ELb1ELb1ELb0EEENS1_19SingleTileSchedulerILb0ELb1ELb1ELi128EEEEEEEEEvNT_6ParamsE,"a",@progbits
	.sectionflags	@""
	.align	4
.nv.constant0._ZN7cutlass13device_kernelIN5flash19enable_sm80_to_sm89INS1_16FlashAttnFwdSm80INS1_25CollectiveMainloopFwdSm80ILi8ELi1ELb0EN4cute5tupleIJNS5_1CILi128EEENS7_ILi96EEENS7_ILi256EEEEEELi256ENS_6half_tEfNS_4arch4Sm80ELb0ELb0ELb0ELb0ELb1ELb0ELb1ELb1EEENS1_21CollectiveEpilogueFwdINS6_IJS8_SA_S9_EEENS6_IJNS7_ILi1EEESI_SI_EEESC_SE_Li256ELb0ELb1ELb1ELb0EEENS1_19SingleTileSchedulerILb0ELb1ELb1ELi128EEEEEEEEEvNT_6ParamsE:
	.zero		1576


//--------------------- .nv.constant0._ZN7cutlass13device_kernelIN5flash19enable_sm80_to_sm89INS1_16FlashAttnFwdSm80INS1_25CollectiveMainloopFwdSm80ILi8ELi1ELb0EN4cute5tupleIJNS5_1CILi128EEENS7_ILi64EEENS7_ILi256EEEEEELi256ENS_6half_tEfNS_4arch4Sm80ELb0ELb0ELb0ELb1ELb1ELb0ELb1ELb1EEENS1_21CollectiveEpilogueFwdINS6_IJS8_SA_S9_EEENS6_IJNS7_ILi1EEESI_SI_EEESC_SE_Li256ELb1ELb1ELb1ELb0EEENS1_36VarlenDynamicPersistentTileSchedulerILi128ELi64ELi256ELi256ELb1ELb1ELb0ELb0ELb1ELb1EEEEEEEEEvNT_6ParamsE --------------------------
	.section	.nv.constant0._ZN7cutlass13device_kernelIN5flash19enable_sm80_to_sm89INS1_16FlashAttnFwdSm80INS1_25CollectiveMainloopFwdSm80ILi8ELi1ELb0EN4cute5tupleIJNS5_1CILi128EEENS7_ILi64EEENS7_ILi256EEEEEELi256ENS_6half_tEfNS_4arch4Sm80ELb0ELb0ELb0ELb1ELb1ELb0ELb1ELb1EEENS1_21CollectiveEpilogueFwdINS6_IJS8_SA_S9_EEENS6_IJNS7_ILi1EEESI_SI_EEESC_SE_Li256ELb1ELb1ELb1ELb0EEENS1_36VarlenDynamicPersistentTileSchedulerILi128ELi64ELi256ELi256ELb1ELb1ELb0ELb0ELb1ELb1EEEEEEEEEvNT_6ParamsE,"a",@progbits
	.sectionflags	@""
	.align	4
.nv.constant0._ZN7cutlass13device_kernelIN5flash19enable_sm80_to_sm89INS1_16FlashAttnFwdSm80INS1_25CollectiveMainloopFwdSm80ILi8ELi1ELb0EN4cute5tupleIJNS5_1CILi128EEENS7_ILi64EEENS7_ILi256EEEEEELi256ENS_6half_tEfNS_4arch4Sm80ELb0ELb0ELb0ELb1ELb1ELb0ELb1ELb1EEENS1_21CollectiveEpilogueFwdINS6_IJS8_SA_S9_EEENS6_IJNS7_ILi1EEESI_SI_EEESC_SE_Li256ELb1ELb1ELb1ELb0EEENS1_36VarlenDynamicPersistentTileSchedulerILi128ELi64ELi256ELi256ELb1ELb1ELb0ELb0ELb1ELb1EEEEEEEEEvNT_6ParamsE:
	.zero		1608


//--------------------- .nv.constant0._ZN7cutlass13device_kernelIN5flash19enable_sm80_to_sm89INS1_16FlashAttnFwdSm80INS1_25CollectiveMainloopFwdSm80ILi8ELi1ELb0EN4cute5tupleIJNS5_1CILi128EEENS7_ILi48EEENS7_ILi256EEEEEELi256ENS_6half_tEfNS_4arch4Sm80ELb0ELb0ELb0ELb1ELb1ELb1ELb1ELb1EEENS1_21CollectiveEpilogueFwdINS6_IJS8_SA_S9_EEENS6_IJNS7_ILi1EEESI_SI_EEESC_SE_Li256ELb1ELb1ELb1ELb0EEENS1_36VarlenDynamicPersistentTileSchedulerILi128ELi48ELi256ELi256ELb1ELb1ELb0ELb0ELb1ELb1EEEEEEEEEvNT_6ParamsE --------------------------
	.section	.nv.constant0._ZN7cutlass13device_kernelIN5flash19enable_sm80_to_sm89INS1_16FlashAttnFwdSm80INS1_25CollectiveMainloopFwdSm80ILi8ELi1ELb0EN4cute5tupleIJNS5_1CILi128EEENS7_ILi48EEENS7_ILi256EEEEEELi256ENS_6half_tEfNS_4arch4Sm80ELb0ELb0ELb0ELb1ELb1ELb1ELb1ELb1EEENS1_21CollectiveEpilogueFwdINS6_IJS8_SA_S9_EEENS6_IJNS7_ILi1EEESI_SI_EEESC_SE_Li256ELb1ELb1ELb1ELb0EEENS1_36VarlenDynamicPersistentTileSchedulerILi128ELi48ELi256ELi256ELb1ELb1ELb0ELb0ELb1ELb1EEEEEEEEEvNT_6ParamsE,"a",@progbits
	.sectionflags	@""
	.align	4
.nv.constant0._ZN7cutlass13device_kernelIN5flash19enable_sm80_to_sm89INS1_16FlashAttnFwdSm80INS1_25CollectiveMainloopFwdSm80ILi8ELi1ELb0EN4cute5tupleIJNS5_1CILi128EEENS7_ILi48EEENS7_ILi256EEEEEELi256ENS_6half_tEfNS_4arch4Sm80ELb0ELb0ELb0ELb1ELb1ELb1ELb1ELb1EEENS1_21CollectiveEpilogueFwdINS6_IJS8_SA_S9_EEENS6_IJNS7_ILi1EEESI_SI_EEESC_SE_Li256ELb1ELb1ELb1ELb0EEENS1_36VarlenDynamicPersistentTileSchedulerILi128ELi48ELi256ELi256ELb1ELb1ELb0ELb0ELb1ELb1EEEEEEEEEvNT_6ParamsE:
	.zero		1608


//--------------------- .nv.constant0._ZN7cutlass13device_kernelIN5flash19enable_sm80_to_sm89INS1_16FlashAttnFwdSm80INS1_25CollectiveMainloopFwdSm80ILi8ELi1ELb0EN4cute5tupleIJNS5_1CILi128EEENS7_ILi64EEENS7_ILi256EEEEEELi256ENS_6half_tEfNS_4arch4Sm80ELb0ELb1ELb0ELb0ELb1ELb0ELb1ELb1EEENS1_21CollectiveEpilogueFwdINS6_IJS8_SA_S9_EEENS6_IJNS7_ILi1EEESI_SI_EEESC_SE_Li256ELb0ELb1ELb1ELb0EEENS1_19SingleTileSchedulerILb0ELb1ELb1ELi128EEEEEEEEEvNT_6ParamsE --------------------------
	.section	.nv.constant0._ZN7cutlass13device_kernelIN5flash19enable_sm80_to_sm89INS1_16FlashAttnFwdSm80INS1_25CollectiveMainloopFwdSm80ILi8ELi1ELb0EN4cute5tupleIJNS5_1CILi128EEENS7_ILi64EEENS7_ILi256EEEEEELi256ENS_6half_tEfNS_4arch4Sm80ELb0ELb1ELb0ELb0ELb1ELb0ELb1ELb1EEENS1_21CollectiveEpilogueFwdINS6_IJS8_SA_S9_EEENS6_IJNS7_ILi1EEESI_SI_EEESC_SE_Li256ELb0ELb1ELb1ELb0EEENS1_19SingleTileSchedulerILb0ELb1ELb1ELi128EEEEEEEEEvNT_6ParamsE,"a",@progbits
	.sectionflags	@""
	.align	4
.nv.constant0._ZN7cutlass13device_kernelIN5flash19enable_sm80_to_sm89INS1_16FlashAttnFwdSm80INS1_25CollectiveMainloopFwdSm80ILi8ELi1ELb0EN4cute5tupleIJNS5_1CILi128EEENS7_ILi64EEENS7_ILi256EEEEEELi256ENS_6half_tEfNS_4arch4Sm80ELb0ELb1ELb0ELb0ELb1ELb0ELb1ELb1EEENS1_21CollectiveEpilogueFwdINS6_IJS8_SA_S9_EEENS6_IJNS7_ILi1EEESI_SI_EEESC_SE_Li256ELb0ELb1ELb1ELb0EEENS1_19SingleTileSchedulerILb0ELb1ELb1ELi128EEEEEEEEEvNT_6ParamsE:
	.zero		1576


//--------------------- .nv.constant0._ZN7cutlass13device_kernelIN5flash19enable_sm80_to_sm89INS1_16FlashAttnFwdSm80INS1_25CollectiveMainloopFwdSm80ILi8ELi1ELb0EN4cute5tupleIJNS5_1CILi128EEENS7_ILi64EEENS7_ILi256EEEEEELi256ENS_6half_tEfNS_4arch4Sm80ELb0ELb1ELb0ELb1ELb1ELb0ELb1ELb1EEENS1_21CollectiveEpilogueFwdINS6_IJS8_SA_S9_EEENS6_IJNS7_ILi1EEESI_SI_EEESC_SE_Li256ELb1ELb1ELb1ELb0EEENS1_36VarlenDynamicPersistentTileSchedulerILi128ELi64ELi256ELi256ELb1ELb1ELb0ELb1ELb0ELb1EEEEEEEEEvNT_6ParamsE --------------------------
	.section	.nv.constant0._ZN7cutlass13device_kernelIN5flash19enable_sm80_to_sm89INS1_16FlashAttnFwdSm80INS1_25CollectiveMainloopFwdSm80ILi8ELi1ELb0EN4cute5tupleIJNS5_1CILi128EEENS7_ILi64EEENS7_ILi256EEEEEELi256ENS_6half_tEfNS_4arch4Sm80ELb0ELb1ELb0ELb1ELb1ELb0ELb1ELb1EEENS1_21CollectiveEpilogueFwdINS6_IJS8_SA_S9_EEENS6_IJNS7_ILi1EEESI_SI_EEESC_SE_Li256ELb1ELb1ELb1ELb0EEENS1_36VarlenDynamicPersistentTileSchedulerILi128ELi64ELi256ELi256ELb1ELb1ELb0ELb1ELb0ELb1EEEEEEEEEvNT_6ParamsE,"a",@progbits
	.sectionflags	@""
	.align	4
.nv.constant0._ZN7cutlass13device_kernelIN5flash19enable_sm80_to_sm89INS1_16FlashAttnFwdSm80INS1_25CollectiveMainloopFwdSm80ILi8ELi1ELb0EN4cute5tupleIJNS5_1CILi128EEENS7_ILi64EEENS7_ILi256EEEEEELi256ENS_6half_tEfNS_4arch4Sm80ELb0ELb1ELb0ELb1ELb1ELb0ELb1ELb1EEENS1_21CollectiveEpilogueFwdINS6_IJS8_SA_S9_EEENS6_IJNS7_ILi1EEESI_SI_EEESC_SE_Li256ELb1ELb1ELb1ELb0EEENS1_36VarlenDynamicPersistentTileSchedulerILi128ELi64ELi256ELi256ELb1ELb1ELb0ELb1ELb0ELb1EEEEEEEEEvNT_6ParamsE:
	.zero		1608


//--------------------- .nv.constant0._ZN7cutlass13device_kernelIN5flash19enable_sm80_to_sm89INS1_16FlashAttnFwdSm80INS1_25CollectiveMainloopFwdSm80ILi8ELi1ELb0EN4cute5tupleIJNS5_1CILi128EEENS7_ILi48EEENS7_ILi256EEEEEELi256ENS_6half_tEfNS_4arch4Sm80ELb0ELb1ELb0ELb1ELb1ELb1ELb1ELb1EEENS1_21CollectiveEpilogueFwdINS6_IJS8_SA_S9_EEENS6_IJNS7_ILi1EEESI_SI_EEESC_SE_Li256ELb1ELb1ELb1ELb0EEENS1_36VarlenDynamicPersistentTileSchedulerILi128ELi48ELi256ELi256ELb1ELb1ELb0ELb1ELb0ELb1EEEEEEEEEvNT_6ParamsE --------------------------
	.section	.nv.constant0._ZN7cutlass13device_kernelIN5flash19enable_sm80_to_sm89INS1_16FlashAttnFwdSm80INS1_25CollectiveMainloopFwdSm80ILi8ELi1ELb0EN4cute5tupleIJNS5_1CILi128EEENS7_ILi48EEENS7_ILi256EEEEEELi256ENS_6half_tEfNS_4arch4Sm80ELb0ELb1ELb0ELb1ELb1ELb1ELb1ELb1EEENS1_21CollectiveEpilogueFwdINS6_IJS8_SA_S9_EEENS6_IJNS7_ILi1EEESI_SI_EEESC_SE_Li256ELb1ELb1ELb1ELb0EEENS1_36VarlenDynamicPersistentTileSchedulerILi128ELi48ELi256ELi256ELb1ELb1ELb0ELb1ELb0ELb1EEEEEEEEEvNT_6ParamsE,"a",@progbits
	.sectionflags	@""
	.align	4
.nv.constant0._ZN7cutlass13device_kernelIN5flash19enable_sm80_to_sm89INS1_16FlashAttnFwdSm80INS1_25CollectiveMainloopFwdSm80ILi8ELi1ELb0EN4cute5tupleIJNS5_1CILi128EEENS7_ILi48EEENS7_ILi256EEEEEELi256ENS_6half_tEfNS_4arch4Sm80ELb0ELb1ELb0ELb1ELb1ELb1ELb1ELb1EEENS1_21CollectiveEpilogueFwdINS6_IJS8_SA_S9_EEENS6_IJNS7_ILi1EEESI_SI_EEESC_SE_Li256ELb1ELb1ELb1ELb0EEENS1_36VarlenDynamicPersistentTileSchedulerILi128ELi48ELi256ELi256ELb1ELb1ELb0ELb1ELb0ELb1EEEEEEEEEvNT_6ParamsE:
	.zero		1608


//--------------------- .nv.constant0._ZN7cutlass13device_kernelIN5flash19enable_sm80_to_sm89INS1_16FlashAttnFwdSm80INS1_25CollectiveMainloopFwdSm80ILi8ELi1ELb0EN4cute5tupleIJNS5_1CILi128EEENS7_ILi96EEENS7_ILi256EEEEEELi256ENS_6half_tEfNS_4arch4Sm80ELb1ELb0ELb0ELb0ELb1ELb0ELb1ELb1EEENS1_21CollectiveEpilogueFwdINS6_IJS8_SA_S9_EEENS6_IJNS7_ILi1EEESI_SI_EEESC_SE_Li256ELb0ELb1ELb1ELb0EEENS1_30DynamicPersistentTileSchedulerILi256ELi256ELb1ELb1ELb0EEEEEEEEEvNT_6ParamsE --------------------------
	.section	.nv.constant0._ZN7cutlass13device_kernelIN5flash19enable_sm80_to_sm89INS1_16FlashAttnFwdSm80INS1_25CollectiveMainloopFwdSm80ILi8ELi1ELb0EN4cute5tupleIJNS5_1CILi128EEENS7_ILi96EEENS7_ILi256EEEEEELi256ENS_6half_tEfNS_4arch4Sm80ELb1ELb0ELb0ELb0ELb1ELb0ELb1ELb1EEENS1_21CollectiveEpilogueFwdINS6_IJS8_SA_S9_EEENS6_IJNS7_ILi1EEESI_SI_EEESC_SE_Li256ELb0ELb1ELb1ELb0EEENS1_30DynamicPersistentTileSchedulerILi256ELi256ELb1ELb1ELb0EEEEEEEEEvNT_6ParamsE,"a",@progbits
	.sectionflags	@""
	.align	4
.nv.constant0._ZN7cutlass13device_kernelIN5flash19enable_sm80_to_sm89INS1_16FlashAttnFwdSm80INS1_25CollectiveMainloopFwdSm80ILi8ELi1ELb0EN4cute5tupleIJNS5_1CILi128EEENS7_ILi96EEENS7_ILi256EEEEEELi256ENS_6half_tEfNS_4arch4Sm80ELb1ELb0ELb0ELb0ELb1ELb0ELb1ELb1EEENS1_21CollectiveEpilogueFwdINS6_IJS8_SA_S9_EEENS6_IJNS7_ILi1EEESI_SI_EEESC_SE_Li256ELb0ELb1ELb1ELb0EEENS1_30DynamicPersistentTileSchedulerILi256ELi256ELb1ELb1ELb0EEEEEEEEEvNT_6ParamsE:
	.zero		1592


//--------------------- .nv.constant0._ZN7cutlass13device_kernelIN5flash19enable_sm80_to_sm89INS1_16FlashAttnFwdSm80INS1_25CollectiveMainloopFwdSm80ILi8ELi1ELb0EN4cute5tupleIJNS5_1CILi128EEENS7_ILi64EEENS7_ILi256EEEEEELi256ENS_6half_tEfNS_4arch4Sm80ELb1ELb0ELb0ELb1ELb1ELb0ELb1ELb1EEENS1_21CollectiveEpilogueFwdINS6_IJS8_SA_S9_EEENS6_IJNS7_ILi1EEESI_SI_EEESC_SE_Li256ELb1ELb1ELb1ELb0EEENS1_36VarlenDynamicPersistentTileSchedulerILi128ELi64ELi256ELi256ELb1ELb1ELb0ELb1ELb1ELb1EEEEEEEEEvNT_6ParamsE --------------------------
	.section	.nv.constant0._ZN7cutlass13device_kernelIN5flash19enable_sm80_to_sm89INS1_16FlashAttnFwdSm80INS1_25CollectiveMainloopFwdSm80ILi8ELi1ELb0EN4cute5tupleIJNS5_1CILi128EEENS7_ILi64EEENS7_ILi256EEEEEELi256ENS_6half_tEfNS_4arch4Sm80ELb1ELb0ELb0ELb1ELb1ELb0ELb1ELb1EEENS1_21CollectiveEpilogueFwdINS6_IJS8_SA_S9_EEENS6_IJNS7_ILi1EEESI_SI_EEESC_SE_Li256ELb1ELb1ELb1ELb0EEENS1_36VarlenDynamicPersistentTileSchedulerILi128ELi64ELi256ELi256ELb1ELb1ELb0ELb1ELb1ELb1EEEEEEEEEvNT_6ParamsE,"a",@progbits
	.sectionflags	@""
	.align	4
.nv.constant0._ZN7cutlass13device_kernelIN5flash19enable_sm80_to_sm89INS1_16FlashAttnFwdSm80INS1_25CollectiveMainloopFwdSm80ILi8ELi1ELb0EN4cute5tupleIJNS5_1CILi128EEENS7_ILi64EEENS7_ILi256EEEEEELi256ENS_6half_tEfNS_4arch4Sm80ELb1ELb0ELb0ELb1ELb1ELb0ELb1ELb1EEENS1_21CollectiveEpilogueFwdINS6_IJS8_SA_S9_EEENS6_IJNS7_ILi1EEESI_SI_EEESC_SE_Li256ELb1ELb1ELb1ELb0EEENS1_36VarlenDynamicPersistentTileSchedulerILi128ELi64ELi256ELi256ELb1ELb1ELb0ELb1ELb1ELb1EEEEEEEEEvNT_6ParamsE:
	.zero		1608


//--------------------- .nv.constant0._ZN7cutlass13device_kernelIN5flash19enable_sm80_to_sm89INS1_16FlashAttnFwdSm80INS1_25CollectiveMainloopFwdSm80ILi8ELi1ELb0EN4cute5tupleIJNS5_1CILi128EEENS7_ILi48EEENS7_ILi256EEEEEELi256ENS_6half_tEfNS_4arch4Sm80ELb1ELb0ELb0ELb1ELb1ELb1ELb1ELb1EEENS1_21CollectiveEpilogueFwdINS6_IJS8_SA_S9_EEENS6_IJNS7_ILi1EEESI_SI_EEESC_SE_Li256ELb1ELb1ELb1ELb0EEENS1_36VarlenDynamicPersistentTileSchedulerILi128ELi48ELi256ELi256ELb1ELb1ELb0ELb1ELb1ELb1EEEEEEEEEvNT_6ParamsE --------------------------
	.section	.nv.constant0._ZN7cutlass13device_kernelIN5flash19enable_sm80_to_sm89INS1_16FlashAttnFwdSm80INS1_25CollectiveMainloopFwdSm80ILi8ELi1ELb0EN4cute5tupleIJNS5_1CILi128EEENS7_ILi48EEENS7_ILi256EEEEEELi256ENS_6half_tEfNS_4arch4Sm80ELb1ELb0ELb0ELb1ELb1ELb1ELb1ELb1EEENS1_21CollectiveEpilogueFwdINS6_IJS8_SA_S9_EEENS6_IJNS7_ILi1EEESI_SI_EEESC_SE_Li256ELb1ELb1ELb1ELb0EEENS1_36VarlenDynamicPersistentTileSchedulerILi128ELi48ELi256ELi256ELb1ELb1ELb0ELb1ELb1ELb1EEEEEEEEEvNT_6ParamsE,"a",@progbits
	.sectionflags	@""
	.align	4
.nv.constant0._ZN7cutlass13device_kernelIN5flash19enable_sm80_to_sm89INS1_16FlashAttnFwdSm80INS1_25CollectiveMainloopFwdSm80ILi8ELi1ELb0EN4cute5tupleIJNS5_1CILi128EEENS7_ILi48EEENS7_ILi256EEEEEELi256ENS_6half_tEfNS_4arch4Sm80ELb1ELb0ELb0ELb1ELb1ELb1ELb1ELb1EEENS1_21CollectiveEpilogueFwdINS6_IJS8_SA_S9_EEENS6_IJNS7_ILi1EEESI_SI_EEESC_SE_Li256ELb1ELb1ELb1ELb0EEENS1_36VarlenDynamicPersistentTileSchedulerILi128ELi48ELi256ELi256ELb1ELb1ELb0ELb1ELb1ELb1EEEEEEEEEvNT_6ParamsE:
	.zero		1608


//--------------------- SYMBOLS --------------------------

	.type		.nv.reservedSmem.offset0,@object
	.size		.nv.reservedSmem.offset0,0x4
